	.target	sm_90a

	.elftype	@"ET_EXEC"


//--------------------- .note.nv.tkinfo           --------------------------
	.section	.note.nv.tkinfo,"",@"SHT_NOTE"
	.sectionflags	@"SHF_NOTE_NV_TKINFO"
	.tkinfo
        /*0018*/ 	.word	0x00000002
        /*0030*/ 	.string	""
        /*0030*/ 	.string	"ptxas"
        /*0030*/ 	.string	"Cuda compilation tools, release 13.0, V13.0.88"
        /*0030*/ 	.string	"Build cuda_13.0.r13.0/compiler.36424714_0"
        /*0030*/ 	.string	"-arch sm_90a -m 64 "



//--------------------- .note.nv.cuinfo           --------------------------
	.section	.note.nv.cuinfo,"",@"SHT_NOTE"
	.sectionflags	@"SHF_NOTE_NV_CUINFO"
        /*0018*/ 	.short	0x0002
        /*001a*/ 	.short	0x005a
        /*001c*/ 	.short	0x0082
	.zero		2


//--------------------- .nv.info                  --------------------------
	.section	.nv.info,"",@"SHT_CUDA_INFO"
	.align	4


	//----- nvinfo : EIATTR_REGCOUNT
	.align		4
        /*0000*/ 	.byte	0x04, 0x2f
        /*0002*/ 	.short	(.L_15 - .L_14)
	.align		4
.L_14:
        /*0004*/ 	.word	index@(_ZN7cutlass13device_kernelINS_4gemm6kernel13GemmUniversalIN4cute5tupleIJiiiiEEENS1_10collective13CollectiveMmaINS1_34MainloopSm90TmaGmmaWarpSpecializedILi4ENS5_IJNS4_1CILi2EEESB_NSA_ILi1EEEEEENS1_32KernelTmaWarpSpecializedPingpongEEENS5_IJNSA_ILi64EEENSA_ILi256EEESG_EEENS_6half_tENS5_IJlSC_lEEESJ_SK_NS4_8TiledMMAINS4_8MMA_AtomIJNS4_4SM904GMMA26MMA_64x256x16_F32F16F16_SSILNSO_5MajorE0ELSQ_0ELNSO_7ScaleInE1ELSR_1EEEEEENS4_6LayoutINS5_IJSC_SC_SC_EEENS5_IJNSA_ILi0EEESW_SW_EEEEENS5_IJNS4_10UnderscoreESZ_SZ_EEEEENS4_23SM90_TMA_LOAD_MULTICASTENS4_14ComposedLayoutINS4_7SwizzleILi3ELi4ELi3EEENS4_18smem_ptr_flag_bitsILi16EEENSU_INS5_IJNSA_ILi8EEESG_EEENS5_IJSG_SC_EEEEEEEvNS4_8identityES12_S1C_vS1D_EENS_8epilogue10collective6detail29Sm90TmaWarpSpecializedAdapterINS1G_15DefaultEpilogueISJ_SK_SK_NS1F_6thread17LinearCombinationISJ_Li1EffLNS1K_9ScaleType4KindE0ELNS_15FloatRoundStyleE2ESJ_EENS1_15EpilogueDefaultEEEEEvvEEEEvNT_6ParamsE)
        /*0008*/ 	.word	0x000000a8


	//----- nvinfo : EIATTR_FRAME_SIZE
	.align		4
.L_15:
        /*000c*/ 	.byte	0x04, 0x11
        /*000e*/ 	.short	(.L_17 - .L_16)
	.align		4
.L_16:
        /*0010*/ 	.word	index@(_ZN7cutlass13device_kernelINS_4gemm6kernel13GemmUniversalIN4cute5tupleIJiiiiEEENS1_10collective13CollectiveMmaINS1_34MainloopSm90TmaGmmaWarpSpecializedILi4ENS5_IJNS4_1CILi2EEESB_NSA_ILi1EEEEEENS1_32KernelTmaWarpSpecializedPingpongEEENS5_IJNSA_ILi64EEENSA_ILi256EEESG_EEENS_6half_tENS5_IJlSC_lEEESJ_SK_NS4_8TiledMMAINS4_8MMA_AtomIJNS4_4SM904GMMA26MMA_64x256x16_F32F16F16_SSILNSO_5MajorE0ELSQ_0ELNSO_7ScaleInE1ELSR_1EEEEEENS4_6LayoutINS5_IJSC_SC_SC_EEENS5_IJNSA_ILi0EEESW_SW_EEEEENS5_IJNS4_10UnderscoreESZ_SZ_EEEEENS4_23SM90_TMA_LOAD_MULTICASTENS4_14ComposedLayoutINS4_7SwizzleILi3ELi4ELi3EEENS4_18smem_ptr_flag_bitsILi16EEENSU_INS5_IJNSA_ILi8EEESG_EEENS5_IJSG_SC_EEEEEEEvNS4_8identityES12_S1C_vS1D_EENS_8epilogue10collective6detail29Sm90TmaWarpSpecializedAdapterINS1G_15DefaultEpilogueISJ_SK_SK_NS1F_6thread17LinearCombinationISJ_Li1EffLNS1K_9ScaleType4KindE0ELNS_15FloatRoundStyleE2ESJ_EENS1_15EpilogueDefaultEEEEEvvEEEEvNT_6ParamsE)
        /*0014*/ 	.word	0x00000000


	//----- nvinfo : EIATTR_MIN_STACK_SIZE
	.align		4
.L_17:
        /*0018*/ 	.byte	0x04, 0x12
        /*001a*/ 	.short	(.L_19 - .L_18)
	.align		4
.L_18:
        /*001c*/ 	.word	index@(_ZN7cutlass13device_kernelINS_4gemm6kernel13GemmUniversalIN4cute5tupleIJiiiiEEENS1_10collective13CollectiveMmaINS1_34MainloopSm90TmaGmmaWarpSpecializedILi4ENS5_IJNS4_1CILi2EEESB_NSA_ILi1EEEEEENS1_32KernelTmaWarpSpecializedPingpongEEENS5_IJNSA_ILi64EEENSA_ILi256EEESG_EEENS_6half_tENS5_IJlSC_lEEESJ_SK_NS4_8TiledMMAINS4_8MMA_AtomIJNS4_4SM904GMMA26MMA_64x256x16_F32F16F16_SSILNSO_5MajorE0ELSQ_0ELNSO_7ScaleInE1ELSR_1EEEEEENS4_6LayoutINS5_IJSC_SC_SC_EEENS5_IJNSA_ILi0EEESW_SW_EEEEENS5_IJNS4_10UnderscoreESZ_SZ_EEEEENS4_23SM90_TMA_LOAD_MULTICASTENS4_14ComposedLayoutINS4_7SwizzleILi3ELi4ELi3EEENS4_18smem_ptr_flag_bitsILi16EEENSU_INS5_IJNSA_ILi8EEESG_EEENS5_IJSG_SC_EEEEEEEvNS4_8identityES12_S1C_vS1D_EENS_8epilogue10collective6detail29Sm90TmaWarpSpecializedAdapterINS1G_15DefaultEpilogueISJ_SK_SK_NS1F_6thread17LinearCombinationISJ_Li1EffLNS1K_9ScaleType4KindE0ELNS_15FloatRoundStyleE2ESJ_EENS1_15EpilogueDefaultEEEEEvvEEEEvNT_6ParamsE)
        /*0020*/ 	.word	0x00000000
.L_19:


//--------------------- .nv.compat                --------------------------
	.section	.nv.compat,"",@"SHT_CUDA_COMPAT_INFO"
	.align	4
        /*0000*/ 	.byte	0x02, 0x09, 0x01, 0x00, 0x02, 0x02, 0x04, 0x00, 0x02, 0x05, 0x05, 0x00, 0x03, 0x07, 0x01, 0x01
        /*0010*/ 	.byte	0x02, 0x03, 0x01, 0x00, 0x02, 0x06, 0x01, 0x00, 0x04, 0x0b, 0x08, 0x00, 0x00, 0x00, 0x00, 0x00
        /*0020*/ 	.byte	0x00, 0x00, 0x00, 0x00


//--------------------- .nv.info._ZN7cutlass13device_kernelINS_4gemm6kernel13GemmUniversalIN4cute5tupleIJiiiiEEENS1_10collective13CollectiveMmaINS1_34MainloopSm90TmaGmmaWarpSpecializedILi4ENS5_IJNS4_1CILi2EEESB_NSA_ILi1EEEEEENS1_32KernelTmaWarpSpecializedPingpongEEENS5_IJNSA_ILi64EEENSA_ILi256EEESG_EEENS_6half_tENS5_IJlSC_lEEESJ_SK_NS4_8TiledMMAINS4_8MMA_AtomIJNS4_4SM904GMMA26MMA_64x256x16_F32F16F16_SSILNSO_5MajorE0ELSQ_0ELNSO_7ScaleInE1ELSR_1EEEEEENS4_6LayoutINS5_IJSC_SC_SC_EEENS5_IJNSA_ILi0EEESW_SW_EEEEENS5_IJNS4_10UnderscoreESZ_SZ_EEEEENS4_23SM90_TMA_LOAD_MULTICASTENS4_14ComposedLayoutINS4_7SwizzleILi3ELi4ELi3EEENS4_18smem_ptr_flag_bitsILi16EEENSU_INS5_IJNSA_ILi8EEESG_EEENS5_IJSG_SC_EEEEEEEvNS4_8identityES12_S1C_vS1D_EENS_8epilogue10collective6detail29Sm90TmaWarpSpecializedAdapterINS1G_15DefaultEpilogueISJ_SK_SK_NS1F_6thread17LinearCombinationISJ_Li1EffLNS1K_9ScaleType4KindE0ELNS_15FloatRoundStyleE2ESJ_EENS1_15EpilogueDefaultEEEEEvvEEEEvNT_6ParamsE --------------------------
	.section	.nv.info._ZN7cutlass13device_kernelINS_4gemm6kernel13GemmUniversalIN4cute5tupleIJiiiiEEENS1_10collective13CollectiveMmaINS1_34MainloopSm90TmaGmmaWarpSpecializedILi4ENS5_IJNS4_1CILi2EEESB_NSA_ILi1EEEEEENS1_32KernelTmaWarpSpecializedPingpongEEENS5_IJNSA_ILi64EEENSA_ILi256EEESG_EEENS_6half_tENS5_IJlSC_lEEESJ_SK_NS4_8TiledMMAINS4_8MMA_AtomIJNS4_4SM904GMMA26MMA_64x256x16_F32F16F16_SSILNSO_5MajorE0ELSQ_0ELNSO_7ScaleInE1ELSR_1EEEEEENS4_6LayoutINS5_IJSC_SC_SC_EEENS5_IJNSA_ILi0EEESW_SW_EEEEENS5_IJNS4_10UnderscoreESZ_SZ_EEEEENS4_23SM90_TMA_LOAD_MULTICASTENS4_14ComposedLayoutINS4_7SwizzleILi3ELi4ELi3EEENS4_18smem_ptr_flag_bitsILi16EEENSU_INS5_IJNSA_ILi8EEESG_EEENS5_IJSG_SC_EEEEEEEvNS4_8identityES12_S1C_vS1D_EENS_8epilogue10collective6detail29Sm90TmaWarpSpecializedAdapterINS1G_15DefaultEpilogueISJ_SK_SK_NS1F_6thread17LinearCombinationISJ_Li1EffLNS1K_9ScaleType4KindE0ELNS_15FloatRoundStyleE2ESJ_EENS1_15EpilogueDefaultEEEEEvvEEEEvNT_6ParamsE,"",@"SHT_CUDA_INFO"
	.sectionflags	@""
	.align	4


	//----- nvinfo : EIATTR_CUDA_API_VERSION
	.align		4
        /*0000*/ 	.byte	0x04, 0x37
        /*0002*/ 	.short	(.L_21 - .L_20)
.L_20:
        /*0004*/ 	.word	0x00000082


	//----- nvinfo : EIATTR_KPARAM_INFO
	.align		4
.L_21:
        /*0008*/ 	.byte	0x04, 0x17
        /*000a*/ 	.short	(.L_23 - .L_22)
.L_22:
        /*000c*/ 	.word	0x00000000
        /*0010*/ 	.short	0x0000
        /*0012*/ 	.short	0x0070
        /*0014*/ 	.byte	0x00, 0xf0, 0x01, 0x10


	//----- nvinfo : EIATTR_SPARSE_MMA_MASK
	.align		4
.L_23:
        /*0018*/ 	.byte	0x03, 0x50
        /*001a*/ 	.short	0x0000


	//----- nvinfo : EIATTR_MAXREG_COUNT
	.align		4
        /*001c*/ 	.byte	0x03, 0x1b
        /*001e*/ 	.short	0x00a8


	//----- nvinfo : EIATTR_NUM_BARRIERS
	.align		4
        /*0020*/ 	.byte	0x02, 0x4c
        /*0022*/ 	.byte	0x01
	.zero		1


	//----- nvinfo : EIATTR_EXTERNS
	.align		4
        /*0024*/ 	.byte	0x04, 0x0f
        /*0026*/ 	.short	(.L_25 - .L_24)


	//   ....[0]....
	.align		4
.L_24:
        /*0028*/ 	.word	index@(__assertfail)


	//----- nvinfo : EIATTR_MERCURY_ISA_VERSION
	.align		4
.L_25:
        /*002c*/ 	.byte	0x03, 0x5f
        /*002e*/ 	.short	0x0101


	//----- nvinfo : EIATTR_INT_WARP_WIDE_INSTR_OFFSETS
	.align		4
        /*0030*/ 	.byte	0x04, 0x31
        /*0032*/ 	.short	(.L_27 - .L_26)


	//   ....[0]....
.L_26:
        /*0034*/ 	.word	0x000005a0


	//   ....[1]....
        /*0038*/ 	.word	0x00000600


	//   ....[2]....
        /*003c*/ 	.word	0x00000690


	//   ....[3]....
        /*0040*/ 	.word	0x000006a0


	//   ....[4]....
        /*0044*/ 	.word	0x000006b0


	//   ....[5]....
        /*0048*/ 	.word	0x000006d0


	//   ....[6]....
        /*004c*/ 	.word	0x000007f0


	//   ....[7]....
        /*0050*/ 	.word	0x00000800


	//   ....[8]....
        /*0054*/ 	.word	0x000021b0


	//----- nvinfo : EIATTR_COOP_GROUP_MASK_REGIDS
	.align		4
.L_27:
        /*0058*/ 	.byte	0x04, 0x29
        /*005a*/ 	.short	(.L_29 - .L_28)


	//   ....[0]....
.L_28:
        /*005c*/ 	.word	0xffffffff


	//   ....[1]....
        /*0060*/ 	.word	0xffffffff


	//   ....[2]....
        /*0064*/ 	.word	0xffffffff


	//   ....[3]....
        /*0068*/ 	.word	0xffffffff


	//   ....[4]....
        /*006c*/ 	.word	0xffffffff


	//   ....[5]....
        /*0070*/ 	.word	0xffffffff


	//   ....[6]....
        /*0074*/ 	.word	0xffffffff


	//----- nvinfo : EIATTR_COOP_GROUP_INSTR_OFFSETS
	.align		4
.L_29:
        /*0078*/ 	.byte	0x04, 0x28
        /*007a*/ 	.short	(.L_31 - .L_30)


	//   ....[0]....
.L_30:
        /*007c*/ 	.word	0x00000060


	//   ....[1]....
        /*0080*/ 	.word	0x00000080


	//   ....[2]....
        /*0084*/ 	.word	0x00000180


	//   ....[3]....
        /*0088*/ 	.word	0x000003b0


	//   ....[4]....
        /*008c*/ 	.word	0x000003f0


	//   ....[5]....
        /*0090*/ 	.word	0x00000720


	//   ....[6]....
        /*0094*/ 	.word	0x00000980


	//----- nvinfo : EIATTR_REG_RECONFIG
	.align		4
.L_31:
        /*0098*/ 	.byte	0x01, 0x54
	.zero		2


	//----- nvinfo : EIATTR_SYSCALL_OFFSETS
	.align		4
        /*009c*/ 	.byte	0x04, 0x46
        /*009e*/ 	.short	(.L_33 - .L_32)


	//   ....[0]....
.L_32:
        /*00a0*/ 	.word	0x000018e0


	//----- nvinfo : EIATTR_MBARRIER_INSTR_OFFSETS
	.align		4
.L_33:
        /*00a4*/ 	.byte	0x04, 0x39
        /*00a6*/ 	.short	(.L_35 - .L_34)


	//   ....[0]....
.L_34:
        /*00a8*/ 	.word	0x00000300
        /*00ac*/ 	.word	0x000000ff
        /*00b0*/ 	.word	0x00000000
        /*00b4*/ 	.short	0x0100
        /*00b6*/ 	.byte	0x07
	.zero		1


	//   ....[1]....
        /*00b8*/ 	.word	0x00000310
        /*00bc*/ 	.word	0x000000ff
        /*00c0*/ 	.word	0x00000020
        /*00c4*/ 	.short	0x0100
        /*00c6*/ 	.byte	0x07
	.zero		1


	//   ....[2]....
        /*00c8*/ 	.word	0x00000320
        /*00cc*/ 	.word	0x000000ff
        /*00d0*/ 	.word	0x00000008
        /*00d4*/ 	.short	0x0100
        /*00d6*/ 	.byte	0x07
	.zero		1


	//   ....[3]....
        /*00d8*/ 	.word	0x00000330
        /*00dc*/ 	.word	0x000000ff
        /*00e0*/ 	.word	0x00000028
        /*00e4*/ 	.short	0x0100
        /*00e6*/ 	.byte	0x07
	.zero		1


	//   ....[4]....
        /*00e8*/ 	.word	0x00000340
        /*00ec*/ 	.word	0x000000ff
        /*00f0*/ 	.word	0x00000010
        /*00f4*/ 	.short	0x0100
        /*00f6*/ 	.byte	0x07
	.zero		1


	//   ....[5]....
        /*00f8*/ 	.word	0x00000350
        /*00fc*/ 	.word	0x000000ff
        /*0100*/ 	.word	0x00000030
        /*0104*/ 	.short	0x0100
        /*0106*/ 	.byte	0x07
	.zero		1


	//   ....[6]....
        /*0108*/ 	.word	0x00000360
        /*010c*/ 	.word	0x000000ff
        /*0110*/ 	.word	0x00000018
        /*0114*/ 	.short	0x0100
        /*0116*/ 	.byte	0x07
	.zero		1


	//   ....[7]....
        /*0118*/ 	.word	0x00000370
        /*011c*/ 	.word	0x000000ff
        /*0120*/ 	.word	0x00000038
        /*0124*/ 	.short	0x0100
        /*0126*/ 	.byte	0x07
	.zero		1


	//   ....[8]....
        /*0128*/ 	.word	0x00000840
        /*012c*/ 	.word	0x000000ff
        /*0130*/ 	.word	0x00000070
        /*0134*/ 	.short	0x0100
        /*0136*/ 	.byte	0x0c
	.zero		1


	//   ....[9]....
        /*0138*/ 	.word	0x000008a0
        /*013c*/ 	.word	0x000000ff
        /*0140*/ 	.word	0x00000078
        /*0144*/ 	.short	0x0100
        /*0146*/ 	.byte	0x0c
	.zero		1


	//   ....[10]....
        /*0148*/ 	.word	0x000008d0
        /*014c*/ 	.word	0x000000ff
        /*0150*/ 	.word	0x00000050
        /*0154*/ 	.short	0x0100
        /*0156*/ 	.byte	0x0d
	.zero		1


	//   ....[11]....
        /*0158*/ 	.word	0x00000910
        /*015c*/ 	.word	0x000000ff
        /*0160*/ 	.word	0x00000058
        /*0164*/ 	.short	0x0100
        /*0166*/ 	.byte	0x0d
	.zero		1


	//   ....[12]....
        /*0168*/ 	.word	0x00000920
        /*016c*/ 	.word	0x000000ff
        /*0170*/ 	.word	0x00000060
        /*0174*/ 	.short	0x0100
        /*0176*/ 	.byte	0x0d
	.zero		1


	//   ....[13]....
        /*0178*/ 	.word	0x00000930
        /*017c*/ 	.word	0x000000ff
        /*0180*/ 	.word	0x00000068
        /*0184*/ 	.short	0x0100
        /*0186*/ 	.byte	0x0d
	.zero		1


	//   ....[14]....
        /*0188*/ 	.word	0x000017c0
        /*018c*/ 	.word	0x0000009d
        /*0190*/ 	.word	0x00000000
        /*0194*/ 	.short	0x010a
        /*0196*/ 	.byte	0x2e
	.zero		1


	//   ....[15]....
        /*0198*/ 	.word	0x00001970
        /*019c*/ 	.word	0x00000003
        /*01a0*/ 	.word	0x00000000
        /*01a4*/ 	.short	0x010a
        /*01a6*/ 	.byte	0x3f
	.zero		1


	//   ....[16]....
        /*01a8*/ 	.word	0x000019d0
        /*01ac*/ 	.word	0x00000003
        /*01b0*/ 	.word	0x00000000
        /*01b4*/ 	.short	0x010a
        /*01b6*/ 	.byte	0x3f
	.zero		1


	//   ....[17]....
        /*01b8*/ 	.word	0x00001d60
        /*01bc*/ 	.word	0x000000ff
        /*01c0*/ 	.word	0x00000000
        /*01c4*/ 	.short	0x010a
        /*01c6*/ 	.byte	0x04
	.zero		1


	//   ....[18]....
        /*01c8*/ 	.word	0x00001da0
        /*01cc*/ 	.word	0x000000ff
        /*01d0*/ 	.word	0x00000000
        /*01d4*/ 	.short	0x010a
        /*01d6*/ 	.byte	0x04
	.zero		1


	//   ....[19]....
        /*01d8*/ 	.word	0x00002040
        /*01dc*/ 	.word	0x00000004
        /*01e0*/ 	.word	0x00000000
        /*01e4*/ 	.short	0x0101
        /*01e6*/ 	.byte	0x3f
	.zero		1


	//   ....[20]....
        /*01e8*/ 	.word	0x00002140
        /*01ec*/ 	.word	0x0000009e
        /*01f0*/ 	.word	0x00000000
        /*01f4*/ 	.short	0x0101
        /*01f6*/ 	.byte	0x2f
	.zero		1


	//   ....[21]....
        /*01f8*/ 	.word	0x00002230
        /*01fc*/ 	.word	0x00000000
        /*0200*/ 	.word	0x00000000
        /*0204*/ 	.short	0x0101
        /*0206*/ 	.byte	0x3f
	.zero		1


	//   ....[22]....
        /*0208*/ 	.word	0x000022f0
        /*020c*/ 	.word	0x0000009d
        /*0210*/ 	.word	0x00000010
        /*0214*/ 	.short	0x010a
        /*0216*/ 	.byte	0x2e
	.zero		1


	//   ....[23]....
        /*0218*/ 	.word	0x0000a0a0
        /*021c*/ 	.word	0x000000a0
        /*0220*/ 	.word	0x00000000
        /*0224*/ 	.short	0x0101
        /*0226*/ 	.byte	0x2f
	.zero		1


	//   ....[24]....
        /*0228*/ 	.word	0x0000aba0
        /*022c*/ 	.word	0x00000007
        /*0230*/ 	.word	0x00000020
        /*0234*/ 	.short	0x010a
        /*0236*/ 	.byte	0x3f
	.zero		1


	//   ....[25]....
        /*0238*/ 	.word	0x0000af80
        /*023c*/ 	.word	0x00000002
        /*0240*/ 	.word	0x00000078
        /*0244*/ 	.short	0x0101
        /*0246*/ 	.byte	0x3f
	.zero		1


	//   ....[26]....
        /*0248*/ 	.word	0x0000b700
        /*024c*/ 	.word	0x00000005
        /*0250*/ 	.word	0x00000000
        /*0254*/ 	.short	0x010a
        /*0256*/ 	.byte	0x3f
	.zero		1


	//   ....[27]....
        /*0258*/ 	.word	0x0000b780
        /*025c*/ 	.word	0x00000007
        /*0260*/ 	.word	0x00000000
        /*0264*/ 	.short	0x010a
        /*0266*/ 	.byte	0x3f
	.zero		1


	//   ....[28]....
        /*0268*/ 	.word	0x0000b810
        /*026c*/ 	.word	0x00000006
        /*0270*/ 	.word	0x00000000
        /*0274*/ 	.short	0x010a
        /*0276*/ 	.byte	0x3f
	.zero		1


	//   ....[29]....
        /*0278*/ 	.word	0x0000b8a0
        /*027c*/ 	.word	0x00000003
        /*0280*/ 	.word	0x00000000
        /*0284*/ 	.short	0x010a
        /*0286*/ 	.byte	0x3f
	.zero		1


	//   ....[30]....
        /*0288*/ 	.word	0x0000b900
        /*028c*/ 	.word	0x0000009f
        /*0290*/ 	.word	0x00000000
        /*0294*/ 	.short	0x010a
        /*0296*/ 	.byte	0x3f
	.zero		1


	//   ....[31]....
        /*0298*/ 	.word	0x0000b950
        /*029c*/ 	.word	0x00000003
        /*02a0*/ 	.word	0x00000000
        /*02a4*/ 	.short	0x010a
        /*02a6*/ 	.byte	0x3f
	.zero		1


	//   ....[32]....
        /*02a8*/ 	.word	0x0000b9b0
        /*02ac*/ 	.word	0x00000005
        /*02b0*/ 	.word	0x00000000
        /*02b4*/ 	.short	0x010a
        /*02b6*/ 	.byte	0x3f
	.zero		1


	//   ....[33]....
        /*02b8*/ 	.word	0x0000ba00
        /*02bc*/ 	.word	0x0000009f
        /*02c0*/ 	.word	0x00000010
        /*02c4*/ 	.short	0x010a
        /*02c6*/ 	.byte	0x3f
	.zero		1


	//   ....[34]....
        /*02c8*/ 	.word	0x0000bad0
        /*02cc*/ 	.word	0x00000007
        /*02d0*/ 	.word	0x00000020
        /*02d4*/ 	.short	0x010a
        /*02d6*/ 	.byte	0x3f
	.zero		1


	//   ....[35]....
        /*02d8*/ 	.word	0x0000bba0
        /*02dc*/ 	.word	0x00000005
        /*02e0*/ 	.word	0x00000000
        /*02e4*/ 	.short	0x010a
        /*02e6*/ 	.byte	0x3f
	.zero		1


	//   ....[36]....
        /*02e8*/ 	.word	0x0000bbf0
        /*02ec*/ 	.word	0x00000007
        /*02f0*/ 	.word	0x00000000
        /*02f4*/ 	.short	0x010a
        /*02f6*/ 	.byte	0x3f
	.zero		1


	//   ....[37]....
        /*02f8*/ 	.word	0x0000bc40
        /*02fc*/ 	.word	0x00000006
        /*0300*/ 	.word	0x00000000
        /*0304*/ 	.short	0x010a
        /*0306*/ 	.byte	0x3f
	.zero		1


	//----- nvinfo : EIATTR_NUM_MBARRIERS
	.align		4
.L_35:
        /*0308*/ 	.byte	0x03, 0x38
        /*030a*/ 	.short	0x000e


	//----- nvinfo : EIATTR_EXIT_INSTR_OFFSETS
	.align		4
        /*030c*/ 	.byte	0x04, 0x1c
        /*030e*/ 	.short	(.L_37 - .L_36)


	//   ....[0]....
.L_36:
        /*0310*/ 	.word	0x00001490


	//   ....[1]....
        /*0314*/ 	.word	0x000014f0


	//   ....[2]....
        /*0318*/ 	.word	0x0000a7b0


	//   ....[3]....
        /*031c*/ 	.word	0x0000a7e0


	//   ....[4]....
        /*0320*/ 	.word	0x0000b8f0


	//----- nvinfo : EIATTR_MAX_THREADS
	.align		4
.L_37:
        /*0324*/ 	.byte	0x04, 0x05
        /*0326*/ 	.short	(.L_39 - .L_38)
.L_38:
        /*0328*/ 	.word	0x00000180
        /*032c*/ 	.word	0x00000001
        /*0330*/ 	.word	0x00000001


	//----- nvinfo : EIATTR_CRS_STACK_SIZE
	.align		4
.L_39:
        /*0334*/ 	.byte	0x04, 0x1e
        /*0336*/ 	.short	(.L_41 - .L_40)
.L_40:
        /*0338*/ 	.word	0x00000000


	//----- nvinfo : EIATTR_CBANK_PARAM_SIZE
	.align		4
.L_41:
        /*033c*/ 	.byte	0x03, 0x19
        /*033e*/ 	.short	0x0470


	//----- nvinfo : EIATTR_PARAM_CBANK
	.align		4
        /*0340*/ 	.byte	0x04, 0x0a
        /*0342*/ 	.short	(.L_43 - .L_42)
	.align		4
.L_42:
        /*0344*/ 	.word	index@(.nv.constant0._ZN7cutlass13device_kernelINS_4gemm6kernel13GemmUniversalIN4cute5tupleIJiiiiEEENS1_10collective13CollectiveMmaINS1_34MainloopSm90TmaGmmaWarpSpecializedILi4ENS5_IJNS4_1CILi2EEESB_NSA_ILi1EEEEEENS1_32KernelTmaWarpSpecializedPingpongEEENS5_IJNSA_ILi64EEENSA_ILi256EEESG_EEENS_6half_tENS5_IJlSC_lEEESJ_SK_NS4_8TiledMMAINS4_8MMA_AtomIJNS4_4SM904GMMA26MMA_64x256x16_F32F16F16_SSILNSO_5MajorE0ELSQ_0ELNSO_7ScaleInE1ELSR_1EEEEEENS4_6LayoutINS5_IJSC_SC_SC_EEENS5_IJNSA_ILi0EEESW_SW_EEEEENS5_IJNS4_10UnderscoreESZ_SZ_EEEEENS4_23SM90_TMA_LOAD_MULTICASTENS4_14ComposedLayoutINS4_7SwizzleILi3ELi4ELi3EEENS4_18smem_ptr_flag_bitsILi16EEENSU_INS5_IJNSA_ILi8EEESG_EEENS5_IJSG_SC_EEEEEEEvNS4_8identityES12_S1C_vS1D_EENS_8epilogue10collective6detail29Sm90TmaWarpSpecializedAdapterINS1G_15DefaultEpilogueISJ_SK_SK_NS1F_6thread17LinearCombinationISJ_Li1EffLNS1K_9ScaleType4KindE0ELNS_15FloatRoundStyleE2ESJ_EENS1_15EpilogueDefaultEEEEEvvEEEEvNT_6ParamsE)
        /*0348*/ 	.short	0x0210
        /*034a*/ 	.short	0x0470


	//----- nvinfo : EIATTR_SW_WAR
	.align		4
.L_43:
        /*034c*/ 	.byte	0x04, 0x36
        /*034e*/ 	.short	(.L_45 - .L_44)
.L_44:
        /*0350*/ 	.word	0x00000008
.L_45:


//--------------------- .nv.callgraph             --------------------------
	.section	.nv.callgraph,"",@"SHT_CUDA_CALLGRAPH"
	.align	4
	.sectionentsize	8
	.align		4
        /*0000*/ 	.word	0x00000000
	.align		4
        /*0004*/ 	.word	0xffffffff
	.align		4
        /*0008*/ 	.word	index@(_ZN7cutlass13device_kernelINS_4gemm6kernel13GemmUniversalIN4cute5tupleIJiiiiEEENS1_10collective13CollectiveMmaINS1_34MainloopSm90TmaGmmaWarpSpecializedILi4ENS5_IJNS4_1CILi2EEESB_NSA_ILi1EEEEEENS1_32KernelTmaWarpSpecializedPingpongEEENS5_IJNSA_ILi64EEENSA_ILi256EEESG_EEENS_6half_tENS5_IJlSC_lEEESJ_SK_NS4_8TiledMMAINS4_8MMA_AtomIJNS4_4SM904GMMA26MMA_64x256x16_F32F16F16_SSILNSO_5MajorE0ELSQ_0ELNSO_7ScaleInE1ELSR_1EEEEEENS4_6LayoutINS5_IJSC_SC_SC_EEENS5_IJNSA_ILi0EEESW_SW_EEEEENS5_IJNS4_10UnderscoreESZ_SZ_EEEEENS4_23SM90_TMA_LOAD_MULTICASTENS4_14ComposedLayoutINS4_7SwizzleILi3ELi4ELi3EEENS4_18smem_ptr_flag_bitsILi16EEENSU_INS5_IJNSA_ILi8EEESG_EEENS5_IJSG_SC_EEEEEEEvNS4_8identityES12_S1C_vS1D_EENS_8epilogue10collective6detail29Sm90TmaWarpSpecializedAdapterINS1G_15DefaultEpilogueISJ_SK_SK_NS1F_6thread17LinearCombinationISJ_Li1EffLNS1K_9ScaleType4KindE0ELNS_15FloatRoundStyleE2ESJ_EENS1_15EpilogueDefaultEEEEEvvEEEEvNT_6ParamsE)
	.align		4
        /*000c*/ 	.word	index@(__assertfail)
	.align		4
        /*0010*/ 	.word	0x00000000
	.align		4
        /*0014*/ 	.word	0xfffffffe
	.align		4
        /*0018*/ 	.word	0x00000000
	.align		4
        /*001c*/ 	.word	0xfffffffd
	.align		4
        /*0020*/ 	.word	0x00000000
	.align		4
        /*0024*/ 	.word	0xfffffffc


//--------------------- .nv.constant4             --------------------------
	.section	.nv.constant4,"a",@progbits
	.align	8
	.align		8
.nv.constant4:
        /*0000*/ 	.dword	__assertfail
	.align		8
        /*0008*/ 	.dword	__unnamed_1
	.align		8
        /*0010*/ 	.dword	_ZN39_INTERNAL_09f2ef56_4_k_cu_06f3f147_38484cuda3std3__45__cpo5beginE
	.align		8
        /*0018*/ 	.dword	_ZN39_INTERNAL_09f2ef56_4_k_cu_06f3f147_38484cuda3std3__45__cpo3endE
	.align		8
        /*0020*/ 	.dword	_ZN39_INTERNAL_09f2ef56_4_k_cu_06f3f147_38484cuda3std3__45__cpo6cbeginE
	.align		8
        /*0028*/ 	.dword	_ZN39_INTERNAL_09f2ef56_4_k_cu_06f3f147_38484cuda3std3__45__cpo4cendE
	.align		8
        /*0030*/ 	.dword	_ZN39_INTERNAL_09f2ef56_4_k_cu_06f3f147_38484cuda3std3__441_GLOBAL__N__09f2ef56_4_k_cu_06f3f147_38486ignoreE
	.align		8
        /*0038*/ 	.dword	_ZN39_INTERNAL_09f2ef56_4_k_cu_06f3f147_38484cuda3std3__419piecewise_constructE
	.align		8
        /*0040*/ 	.dword	_ZN39_INTERNAL_09f2ef56_4_k_cu_06f3f147_38484cuda3std3__48in_placeE
	.align		8
        /*0048*/ 	.dword	_ZN39_INTERNAL_09f2ef56_4_k_cu_06f3f147_38484cuda3std6ranges3__45__cpo4swapE
	.align		8
        /*0050*/ 	.dword	_ZN39_INTERNAL_09f2ef56_4_k_cu_06f3f147_38484cuda3std6ranges3__45__cpo9iter_moveE
	.align		8
        /*0058*/ 	.dword	_ZN39_INTERNAL_09f2ef56_4_k_cu_06f3f147_38484cute7productE
	.align		8
        /*0060*/ 	.dword	_ZN39_INTERNAL_09f2ef56_4_k_cu_06f3f147_38484cute1_E
	.align		8
        /*0068*/ 	.dword	$str$22
	.align		8
        /*0070*/ 	.dword	$str$23


//--------------------- .text._ZN7cutlass13device_kernelINS_4gemm6kernel13GemmUniversalIN4cute5tupleIJiiiiEEENS1_10collective13CollectiveMmaINS1_34MainloopSm90TmaGmmaWarpSpecializedILi4ENS5_IJNS4_1CILi2EEESB_NSA_ILi1EEEEEENS1_32KernelTmaWarpSpecializedPingpongEEENS5_IJNSA_ILi64EEENSA_ILi256EEESG_EEENS_6half_tENS5_IJlSC_lEEESJ_SK_NS4_8TiledMMAINS4_8MMA_AtomIJNS4_4SM904GMMA26MMA_64x256x16_F32F16F16_SSILNSO_5MajorE0ELSQ_0ELNSO_7ScaleInE1ELSR_1EEEEEENS4_6LayoutINS5_IJSC_SC_SC_EEENS5_IJNSA_ILi0EEESW_SW_EEEEENS5_IJNS4_10UnderscoreESZ_SZ_EEEEENS4_23SM90_TMA_LOAD_MULTICASTENS4_14ComposedLayoutINS4_7SwizzleILi3ELi4ELi3EEENS4_18smem_ptr_flag_bitsILi16EEENSU_INS5_IJNSA_ILi8EEESG_EEENS5_IJSG_SC_EEEEEEEvNS4_8identityES12_S1C_vS1D_EENS_8epilogue10collective6detail29Sm90TmaWarpSpecializedAdapterINS1G_15DefaultEpilogueISJ_SK_SK_NS1F_6thread17LinearCombinationISJ_Li1EffLNS1K_9ScaleType4KindE0ELNS_15FloatRoundStyleE2ESJ_EENS1_15EpilogueDefaultEEEEEvvEEEEvNT_6ParamsE --------------------------
	.section	.text._ZN7cutlass13device_kernelINS_4gemm6kernel13GemmUniversalIN4cute5tupleIJiiiiEEENS1_10collective13CollectiveMmaINS1_34MainloopSm90TmaGmmaWarpSpecializedILi4ENS5_IJNS4_1CILi2EEESB_NSA_ILi1EEEEEENS1_32KernelTmaWarpSpecializedPingpongEEENS5_IJNSA_ILi64EEENSA_ILi256EEESG_EEENS_6half_tENS5_IJlSC_lEEESJ_SK_NS4_8TiledMMAINS4_8MMA_AtomIJNS4_4SM904GMMA26MMA_64x256x16_F32F16F16_SSILNSO_5MajorE0ELSQ_0ELNSO_7ScaleInE1ELSR_1EEEEEENS4_6LayoutINS5_IJSC_SC_SC_EEENS5_IJNSA_ILi0EEESW_SW_EEEEENS5_IJNS4_10UnderscoreESZ_SZ_EEEEENS4_23SM90_TMA_LOAD_MULTICASTENS4_14ComposedLayoutINS4_7SwizzleILi3ELi4ELi3EEENS4_18smem_ptr_flag_bitsILi16EEENSU_INS5_IJNSA_ILi8EEESG_EEENS5_IJSG_SC_EEEEEEEvNS4_8identityES12_S1C_vS1D_EENS_8epilogue10collective6detail29Sm90TmaWarpSpecializedAdapterINS1G_15DefaultEpilogueISJ_SK_SK_NS1F_6thread17LinearCombinationISJ_Li1EffLNS1K_9ScaleType4KindE0ELNS_15FloatRoundStyleE2ESJ_EENS1_15EpilogueDefaultEEEEEvvEEEEvNT_6ParamsE,"ax",@progbits
	.align	128
.text._ZN7cutlass13device_kernelINS_4gemm6kernel13GemmUniversalIN4cute5tupleIJiiiiEEENS1_10collective13CollectiveMmaINS1_34MainloopSm90TmaGmmaWarpSpecializedILi4ENS5_IJNS4_1CILi2EEESB_NSA_ILi1EEEEEENS1_32KernelTmaWarpSpecializedPingpongEEENS5_IJNSA_ILi64EEENSA_ILi256EEESG_EEENS_6half_tENS5_IJlSC_lEEESJ_SK_NS4_8TiledMMAINS4_8MMA_AtomIJNS4_4SM904GMMA26MMA_64x256x16_F32F16F16_SSILNSO_5MajorE0ELSQ_0ELNSO_7ScaleInE1ELSR_1EEEEEENS4_6LayoutINS5_IJSC_SC_SC_EEENS5_IJNSA_ILi0EEESW_SW_EEEEENS5_IJNS4_10UnderscoreESZ_SZ_EEEEENS4_23SM90_TMA_LOAD_MULTICASTENS4_14ComposedLayoutINS4_7SwizzleILi3ELi4ELi3EEENS4_18smem_ptr_flag_bitsILi16EEENSU_INS5_IJNSA_ILi8EEESG_EEENS5_IJSG_SC_EEEEEEEvNS4_8identityES12_S1C_vS1D_EENS_8epilogue10collective6detail29Sm90TmaWarpSpecializedAdapterINS1G_15DefaultEpilogueISJ_SK_SK_NS1F_6thread17LinearCombinationISJ_Li1EffLNS1K_9ScaleType4KindE0ELNS_15FloatRoundStyleE2ESJ_EENS1_15EpilogueDefaultEEEEEvvEEEEvNT_6ParamsE:
        .type           _ZN7cutlass13device_kernelINS_4gemm6kernel13GemmUniversalIN4cute5tupleIJiiiiEEENS1_10collective13CollectiveMmaINS1_34MainloopSm90TmaGmmaWarpSpecializedILi4ENS5_IJNS4_1CILi2EEESB_NSA_ILi1EEEEEENS1_32KernelTmaWarpSpecializedPingpongEEENS5_IJNSA_ILi64EEENSA_ILi256EEESG_EEENS_6half_tENS5_IJlSC_lEEESJ_SK_NS4_8TiledMMAINS4_8MMA_AtomIJNS4_4SM904GMMA26MMA_64x256x16_F32F16F16_SSILNSO_5MajorE0ELSQ_0ELNSO_7ScaleInE1ELSR_1EEEEEENS4_6LayoutINS5_IJSC_SC_SC_EEENS5_IJNSA_ILi0EEESW_SW_EEEEENS5_IJNS4_10UnderscoreESZ_SZ_EEEEENS4_23SM90_TMA_LOAD_MULTICASTENS4_14ComposedLayoutINS4_7SwizzleILi3ELi4ELi3EEENS4_18smem_ptr_flag_bitsILi16EEENSU_INS5_IJNSA_ILi8EEESG_EEENS5_IJSG_SC_EEEEEEEvNS4_8identityES12_S1C_vS1D_EENS_8epilogue10collective6detail29Sm90TmaWarpSpecializedAdapterINS1G_15DefaultEpilogueISJ_SK_SK_NS1F_6thread17LinearCombinationISJ_Li1EffLNS1K_9ScaleType4KindE0ELNS_15FloatRoundStyleE2ESJ_EENS1_15EpilogueDefaultEEEEEvvEEEEvNT_6ParamsE,@function
        .size           _ZN7cutlass13device_kernelINS_4gemm6kernel13GemmUniversalIN4cute5tupleIJiiiiEEENS1_10collective13CollectiveMmaINS1_34MainloopSm90TmaGmmaWarpSpecializedILi4ENS5_IJNS4_1CILi2EEESB_NSA_ILi1EEEEEENS1_32KernelTmaWarpSpecializedPingpongEEENS5_IJNSA_ILi64EEENSA_ILi256EEESG_EEENS_6half_tENS5_IJlSC_lEEESJ_SK_NS4_8TiledMMAINS4_8MMA_AtomIJNS4_4SM904GMMA26MMA_64x256x16_F32F16F16_SSILNSO_5MajorE0ELSQ_0ELNSO_7ScaleInE1ELSR_1EEEEEENS4_6LayoutINS5_IJSC_SC_SC_EEENS5_IJNSA_ILi0EEESW_SW_EEEEENS5_IJNS4_10UnderscoreESZ_SZ_EEEEENS4_23SM90_TMA_LOAD_MULTICASTENS4_14ComposedLayoutINS4_7SwizzleILi3ELi4ELi3EEENS4_18smem_ptr_flag_bitsILi16EEENSU_INS5_IJNSA_ILi8EEESG_EEENS5_IJSG_SC_EEEEEEEvNS4_8identityES12_S1C_vS1D_EENS_8epilogue10collective6detail29Sm90TmaWarpSpecializedAdapterINS1G_15DefaultEpilogueISJ_SK_SK_NS1F_6thread17LinearCombinationISJ_Li1EffLNS1K_9ScaleType4KindE0ELNS_15FloatRoundStyleE2ESJ_EENS1_15EpilogueDefaultEEEEEvvEEEEvNT_6ParamsE,(.L_x_328 - _ZN7cutlass13device_kernelINS_4gemm6kernel13GemmUniversalIN4cute5tupleIJiiiiEEENS1_10collective13CollectiveMmaINS1_34MainloopSm90TmaGmmaWarpSpecializedILi4ENS5_IJNS4_1CILi2EEESB_NSA_ILi1EEEEEENS1_32KernelTmaWarpSpecializedPingpongEEENS5_IJNSA_ILi64EEENSA_ILi256EEESG_EEENS_6half_tENS5_IJlSC_lEEESJ_SK_NS4_8TiledMMAINS4_8MMA_AtomIJNS4_4SM904GMMA26MMA_64x256x16_F32F16F16_SSILNSO_5MajorE0ELSQ_0ELNSO_7ScaleInE1ELSR_1EEEEEENS4_6LayoutINS5_IJSC_SC_SC_EEENS5_IJNSA_ILi0EEESW_SW_EEEEENS5_IJNS4_10UnderscoreESZ_SZ_EEEEENS4_23SM90_TMA_LOAD_MULTICASTENS4_14ComposedLayoutINS4_7SwizzleILi3ELi4ELi3EEENS4_18smem_ptr_flag_bitsILi16EEENSU_INS5_IJNSA_ILi8EEESG_EEENS5_IJSG_SC_EEEEEEEvNS4_8identityES12_S1C_vS1D_EENS_8epilogue10collective6detail29Sm90TmaWarpSpecializedAdapterINS1G_15DefaultEpilogueISJ_SK_SK_NS1F_6thread17LinearCombinationISJ_Li1EffLNS1K_9ScaleType4KindE0ELNS_15FloatRoundStyleE2ESJ_EENS1_15EpilogueDefaultEEEEEvvEEEEvNT_6ParamsE)
        .other          _ZN7cutlass13device_kernelINS_4gemm6kernel13GemmUniversalIN4cute5tupleIJiiiiEEENS1_10collective13CollectiveMmaINS1_34MainloopSm90TmaGmmaWarpSpecializedILi4ENS5_IJNS4_1CILi2EEESB_NSA_ILi1EEEEEENS1_32KernelTmaWarpSpecializedPingpongEEENS5_IJNSA_ILi64EEENSA_ILi256EEESG_EEENS_6half_tENS5_IJlSC_lEEESJ_SK_NS4_8TiledMMAINS4_8MMA_AtomIJNS4_4SM904GMMA26MMA_64x256x16_F32F16F16_SSILNSO_5MajorE0ELSQ_0ELNSO_7ScaleInE1ELSR_1EEEEEENS4_6LayoutINS5_IJSC_SC_SC_EEENS5_IJNSA_ILi0EEESW_SW_EEEEENS5_IJNS4_10UnderscoreESZ_SZ_EEEEENS4_23SM90_TMA_LOAD_MULTICASTENS4_14ComposedLayoutINS4_7SwizzleILi3ELi4ELi3EEENS4_18smem_ptr_flag_bitsILi16EEENSU_INS5_IJNSA_ILi8EEESG_EEENS5_IJSG_SC_EEEEEEEvNS4_8identityES12_S1C_vS1D_EENS_8epilogue10collective6detail29Sm90TmaWarpSpecializedAdapterINS1G_15DefaultEpilogueISJ_SK_SK_NS1F_6thread17LinearCombinationISJ_Li1EffLNS1K_9ScaleType4KindE0ELNS_15FloatRoundStyleE2ESJ_EENS1_15EpilogueDefaultEEEEEvvEEEEvNT_6ParamsE,@"STO_CUDA_ENTRY STV_DEFAULT"
_ZN7cutlass13device_kernelINS_4gemm6kernel13GemmUniversalIN4cute5tupleIJiiiiEEENS1_10collective13CollectiveMmaINS1_34MainloopSm90TmaGmmaWarpSpecializedILi4ENS5_IJNS4_1CILi2EEESB_NSA_ILi1EEEEEENS1_32KernelTmaWarpSpecializedPingpongEEENS5_IJNSA_ILi64EEENSA_ILi256EEESG_EEENS_6half_tENS5_IJlSC_lEEESJ_SK_NS4_8TiledMMAINS4_8MMA_AtomIJNS4_4SM904GMMA26MMA_64x256x16_F32F16F16_SSILNSO_5MajorE0ELSQ_0ELNSO_7ScaleInE1ELSR_1EEEEEENS4_6LayoutINS5_IJSC_SC_SC_EEENS5_IJNSA_ILi0EEESW_SW_EEEEENS5_IJNS4_10UnderscoreESZ_SZ_EEEEENS4_23SM90_TMA_LOAD_MULTICASTENS4_14ComposedLayoutINS4_7SwizzleILi3ELi4ELi3EEENS4_18smem_ptr_flag_bitsILi16EEENSU_INS5_IJNSA_ILi8EEESG_EEENS5_IJSG_SC_EEEEEEEvNS4_8identityES12_S1C_vS1D_EENS_8epilogue10collective6detail29Sm90TmaWarpSpecializedAdapterINS1G_15DefaultEpilogueISJ_SK_SK_NS1F_6thread17LinearCombinationISJ_Li1EffLNS1K_9ScaleType4KindE0ELNS_15FloatRoundStyleE2ESJ_EENS1_15EpilogueDefaultEEEEEvvEEEEvNT_6ParamsE:
[----:B------:R-:W0:Y:S01]  /*0000*/  LDC R1, c[0x0][0x28] ;  /* 0x00000a00ff017b82 */ /* 0x000e220000000800 */
[----:B------:R-:W1:Y:S01]  /*0010*/  S2R R0, SR_TID.X ;  /* 0x0000000000007919 */ /* 0x000e620000002100 */
[----:B------:R-:W-:Y:S01]  /*0020*/  ELECT P0, URZ, PT ;  /* 0x00000000003f782f */ /* 0x000fe20003800000 */
[----:B------:R-:W-:Y:S01]  /*0030*/  BSSY B0, `(.L_x_0) ;  /* 0x0000014000007945 */ /* 0x000fe20003800000 */
[--C-:B-1----:R-:W-:Y:S02]  /*0040*/  SHF.R.U32.HI R2, RZ, 0x5, R0.reuse ;  /* 0x00000005ff027819 */ /* 0x102fe40000011600 */
[----:B------:R-:W-:-:S03]  /*0050*/  SHF.R.U32.HI R4, RZ, 0x7, R0 ;  /* 0x00000007ff047819 */ /* 0x000fc60000011600 */
[----:B------:R-:W1:Y:S02]  /*0060*/  SHFL.IDX PT, R3, R2, RZ, 0x1f ;  /* 0x00001fff02037589 */ /* 0x000e6400000e0000 */
[----:B-1----:R-:W-:Y:S02]  /*0070*/  R2UR UR6, R3 ;  /* 0x00000000030672ca */ /* 0x002fe400000e0000 */
[----:B------:R1:W2:Y:S11]  /*0080*/  SHFL.IDX PT, R3, R4, RZ, 0x1f ;  /* 0x00001fff04037589 */ /* 0x0002b600000e0000 */
[----:B------:R-:W-:-:S02]  /*0090*/  USHF.R.S32.HI UR4, URZ, 0x1f, UR6 ;  /* 0x0000001f3f047899 */ /* 0x000fc40008011406 */
[----:B------:R-:W-:Y:S02]  /*00a0*/  ISETP.NE.OR P0, PT, RZ, UR6, !P0 ;  /* 0x00000006ff007c0c */ /* 0x000fe4000c705670 */
[----:B------:R-:W-:-:S04]  /*00b0*/  ULEA.HI UR4, UR4, UR6, URZ, 0x2 ;  /* 0x0000000604047291 */ /* 0x000fc8000f8f103f */
[----:B------:R-:W-:-:S04]  /*00c0*/  ULOP3.LUT UR4, UR4, 0xfffffffc, URZ, 0xc0, !UPT ;  /* 0xfffffffc04047892 */ /* 0x000fc8000f8ec03f */
[----:B------:R-:W-:-:S03]  /*00d0*/  UIADD3 UR6, UR6, -UR4, URZ ;  /* 0x8000000406067290 */ /* 0x000fc6000fffe03f */
[----:B012---:R-:W-:Y:S09]  /*00e0*/  @P0 BRA `(.L_x_1) ;  /* 0x0000000000200947 */ /* 0x007ff20003800000 */
[----:B------:R-:W-:Y:S02]  /*00f0*/  ULDC.64 UR4, c[0x0][0x198] ;  /* 0x0000660000047ab9 */ /* 0x000fe40000000a00 */
[----:B------:R-:W-:Y:S02]  /*0100*/  UIADD3 UR8, UP0, UR4, 0xf0, URZ ;  /* 0x000000f004087890 */ /* 0x000fe4000ff1e03f */
[----:B------:R-:W-:Y:S02]  /*0110*/  UIADD3 UR4, UP1, UR4, 0x1f0, URZ ;  /* 0x000001f004047890 */ /* 0x000fe4000ff3e03f */
[----:B------:R-:W-:Y:S02]  /*0120*/  UIADD3.X UR9, URZ, UR5, URZ, UP0, !UPT ;  /* 0x000000053f097290 */ /* 0x000fe400087fe43f */
[----:B------:R-:W-:-:S07]  /*0130*/  UIADD3.X UR5, URZ, UR5, URZ, UP1, !UPT ;  /* 0x000000053f057290 */ /* 0x000fce0008ffe43f */
[----:B------:R0:W-:Y:S02]  /*0140*/  UTMACCTL.PF [UR8] ;  /* 0x00000000080079b9 */ /* 0x0001e40008040000 */
[----:B------:R0:W-:Y:S02]  /*0150*/  UTMACCTL.PF [UR4] ;  /* 0x00000000040079b9 */ /* 0x0001e40008040000 */
[----:B0-----:R-:W-:Y:S01]  /*0160*/  NOP ;  /* 0x0000000000007918 */ /* 0x001fe20000000000 */
.L_x_1:
[----:B------:R-:W-:Y:S05]  /*0170*/  BSYNC B0 ;  /* 0x0000000000007941 */ /* 0x000fea0003800000 */
.L_x_0:
[----:B------:R-:W0:Y:S01]  /*0180*/  SHFL.IDX PT, R5, R2, RZ, 0x1f ;  /* 0x00001fff02057589 */ /* 0x000e2200000e0000 */
[----:B------:R-:W-:Y:S01]  /*0190*/  R2UR UR19, R3 ;  /* 0x00000000031372ca */ /* 0x000fe200000e0000 */
[----:B------:R-:W-:-:S04]  /*01a0*/  UISETP.NE.AND UP0, UPT, UR6, 0x3, UPT ;  /* 0x000000030600788c */ /* 0x000fc8000bf05270 */
[----:B------:R-:W-:-:S08]  /*01b0*/  UISETP.EQ.OR UP0, UPT, UR6, URZ, !UP0 ;  /* 0x0000003f0600728c */ /* 0x000fd0000c702670 */
[----:B------:R-:W-:Y:S02]  /*01c0*/  UIADD3 UR14, UR19, -0x1, URZ ;  /* 0xffffffff130e7890 */ /* 0x000fe4000fffe03f */
[----:B------:R-:W-:Y:S02]  /*01d0*/  UISETP.EQ.AND UP0, UPT, UR19, URZ, UP0 ;  /* 0x0000003f1300728c */ /* 0x000fe40008702270 */
[----:B------:R-:W-:Y:S02]  /*01e0*/  UISETP.GE.U32.AND UP1, UPT, UR14, 0x2, UPT ;  /* 0x000000020e00788c */ /* 0x000fe4000bf26070 */
[----:B------:R-:W-:Y:S01]  /*01f0*/  USEL UR41, URZ, 0x1, !UP0 ;  /* 0x000000013f297887 */ /* 0x000fe2000c000000 */
[----:B0-----:R-:W-:-:S03]  /*0200*/  ISETP.NE.AND P0, PT, R5, RZ, PT ;  /* 0x000000ff0500720c */ /* 0x001fc60003f05270 */
[----:B------:R-:W-:-:S10]  /*0210*/  USEL UR41, UR41, 0x2, UP1 ;  /* 0x0000000229297887 */ /* 0x000fd40008800000 */
[----:B------:R-:W-:Y:S05]  /*0220*/  @P0 BRA `(.L_x_2) ;  /* 0x0000000000580947 */ /* 0x000fea0003800000 */
[----:B------:R-:W0:Y:S01]  /*0230*/  S2UR UR7, SR_CgaCtaId ;  /* 0x00000000000779c3 */ /* 0x000e220000008800 */
[----:B------:R-:W-:Y:S01]  /*0240*/  UMOV UR4, 0x400 ;  /* 0x0000040000047882 */ /* 0x000fe20000000000 */
[----:B------:R-:W-:Y:S01]  /*0250*/  UMOV UR5, 0x1 ;  /* 0x0000000100057882 */ /* 0x000fe20000000000 */
[----:B------:R-:W-:Y:S01]  /*0260*/  UMOV UR8, 0x3 ;  /* 0x0000000300087882 */ /* 0x000fe20000000000 */
[----:B------:R-:W-:Y:S01]  /*0270*/  ELECT P0, URZ, PT ;  /* 0x00000000003f782f */ /* 0x000fe20003800000 */
[----:B------:R-:W-:-:S04]  /*0280*/  UIADD3 UR8, -UR8, 0x100000, URZ ;  /* 0x0010000008087890 */ /* 0x000fc8000fffe13f */
[----:B------:R-:W-:Y:S02]  /*0290*/  USHF.L.U32 UR9, UR8, 0xb, URZ ;  /* 0x0000000b08097899 */ /* 0x000fe4000800063f */
[----:B------:R-:W-:Y:S02]  /*02a0*/  USHF.L.U32 UR8, UR8, 0x1, URZ ;  /* 0x0000000108087899 */ /* 0x000fe4000800063f */
[----:B0-----:R-:W-:Y:S02]  /*02b0*/  ULEA UR7, UR7, UR4, 0x18 ;  /* 0x0000000407077291 */ /* 0x001fe4000f8ec03f */
[----:B------:R-:W-:-:S04]  /*02c0*/  UIADD3 UR4, -UR5, 0x100000, URZ ;  /* 0x0010000005047890 */ /* 0x000fc8000fffe13f */
[----:B------:R-:W-:Y:S02]  /*02d0*/  USHF.L.U32 UR5, UR4, 0xb, URZ ;  /* 0x0000000b04057899 */ /* 0x000fe4000800063f */
[----:B------:R-:W-:Y:S01]  /*02e0*/  USHF.L.U32 UR4, UR4, 0x1, URZ ;  /* 0x0000000104047899 */ /* 0x000fe2000800063f */
[----:B------:R-:W0:Y:S11]  /*02f0*/  FENCE.VIEW.ASYNC.S ;  /* 0x00000000000073c6 */ /* 0x000e360000000000 */
[----:B0-----:R0:W1:Y:S01]  /*0300*/  SYNCS.EXCH.64 URZ, [UR7], UR4 ;  /* 0x00000004073f75b2 */ /* 0x0010620008000100 */
[----:B------:R0:W2:Y:S01]  /*0310*/  SYNCS.EXCH.64 URZ, [UR7+0x20], UR8 ;  /* 0x00002008073f75b2 */ /* 0x0000a20008000100 */
[----:B------:R0:W3:Y:S01]  /*0320*/  SYNCS.EXCH.64 URZ, [UR7+0x8], UR4 ;  /* 0x00000804073f75b2 */ /* 0x0000e20008000100 */
[----:B------:R0:W4:Y:S01]  /*0330*/  SYNCS.EXCH.64 URZ, [UR7+0x28], UR8 ;  /* 0x00002808073f75b2 */ /* 0x0001220008000100 */
[----:B------:R0:W0:Y:S01]  /*0340*/  SYNCS.EXCH.64 URZ, [UR7+0x10], UR4 ;  /* 0x00001004073f75b2 */ /* 0x0000220008000100 */
[----:B------:R0:W0:Y:S01]  /*0350*/  SYNCS.EXCH.64 URZ, [UR7+0x30], UR8 ;  /* 0x00003008073f75b2 */ /* 0x0000220008000100 */
[----:B------:R0:W0:Y:S01]  /*0360*/  SYNCS.EXCH.64 URZ, [UR7+0x18], UR4 ;  /* 0x00001804073f75b2 */ /* 0x0000220008000100 */
[----:B------:R0:W0:Y:S01]  /*0370*/  SYNCS.EXCH.64 URZ, [UR7+0x38], UR8 ;  /* 0x00003808073f75b2 */ /* 0x0000220008000100 */
[----:B------:R-:W-:Y:S01]  /*0380*/  NOP ;  /* 0x0000000000007918 */ /* 0x000fe20000000000 */
.L_x_2:
[----:B------:R-:W5:Y:S01]  /*0390*/  S2UR UR15, SR_CTAID.X ;  /* 0x00000000000f79c3 */ /* 0x000f620000002500 */
[----:B------:R-:W-:Y:S01]  /*03a0*/  SHF.R.S32.HI R3, RZ, 0x1f, R0 ;  /* 0x0000001fff037819 */ /* 0x000fe20000011400 */
[----:B------:R-:W1:Y:S01]  /*03b0*/  SHFL.IDX PT, R8, R2, RZ, 0x1f ;  /* 0x00001fff02087589 */ /* 0x000e6200000e0000 */
[----:B0-----:R-:W-:Y:S01]  /*03c0*/  ULDC UR4, c[0x0][0x150] ;  /* 0x0000540000047ab9 */ /* 0x001fe20000000800 */
[----:B------:R-:W-:Y:S02]  /*03d0*/  ELECT P0, URZ, PT ;  /* 0x00000000003f782f */ /* 0x000fe40003800000 */
[----:B------:R-:W-:Y:S01]  /*03e0*/  LEA.HI R3, R3, R0, RZ, 0x7 ;  /* 0x0000000003037211 */ /* 0x000fe200078f38ff */
[----:B------:R0:W2:Y:S01]  /*03f0*/  SHFL.IDX PT, R9, R2, RZ, 0x1f ;  /* 0x00001fff02097589 */ /* 0x0000a200000e0000 */
[----:B------:R-:W-:Y:S01]  /*0400*/  ELECT P1, URZ, PT ;  /* 0x00000000003f782f */ /* 0x000fe20003820000 */
[----:B------:R-:W3:Y:S01]  /*0410*/  S2UR UR8, SR_CTAID.Y ;  /* 0x00000000000879c3 */ /* 0x000ee20000002600 */
[----:B------:R-:W-:Y:S01]  /*0420*/  LOP3.LUT R3, R3, 0xffffff80, RZ, 0xc0, !PT ;  /* 0xffffff8003037812 */ /* 0x000fe200078ec0ff */
[----:B------:R-:W-:Y:S01]  /*0430*/  ULDC UR7, c[0x0][0x144] ;  /* 0x0000510000077ab9 */ /* 0x000fe20000000800 */
[----:B------:R-:W-:Y:S01]  /*0440*/  UMOV UR18, 0x80 ;  /* 0x0000008000127882 */ /* 0x000fe20000000000 */
[----:B------:R-:W-:Y:S01]  /*0450*/  NOP ;  /* 0x0000000000007918 */ /* 0x000fe20000000000 */
[----:B------:R-:W-:Y:S01]  /*0460*/  NOP ;  /* 0x0000000000007918 */ /* 0x000fe20000000000 */
[----:B------:R-:W-:Y:S01]  /*0470*/  IMAD.IADD R3, R0, 0x1, -R3 ;  /* 0x0000000100037824 */ /* 0x000fe200078e0a03 */
[----:B0-----:R-:W-:Y:S01]  /*0480*/  SHF.R.S32.HI R2, RZ, 0x1f, R5 ;  /* 0x0000001fff027819 */ /* 0x001fe20000011405 */
[----:B------:R-:W-:Y:S01]  /*0490*/  ULDC UR17, c[0x0][0x148] ;  /* 0x0000520000117ab9 */ /* 0x000fe20000000800 */
[----:B------:R-:W-:Y:S01]  /*04a0*/  IMAD.MOV.U32 R152, RZ, RZ, 0x1 ;  /* 0x00000001ff987424 */ /* 0x000fe200078e00ff */
[----:B------:R-:W-:-:S02]  /*04b0*/  ISETP.NE.AND P2, PT, RZ, UR19, PT ;  /* 0x00000013ff007c0c */ /* 0x000fc4000bf45270 */
[----:B------:R-:W-:Y:S02]  /*04c0*/  SHF.R.S32.HI R6, RZ, 0x1f, R3 ;  /* 0x0000001fff067819 */ /* 0x000fe40000011403 */
[----:B------:R-:W-:Y:S02]  /*04d0*/  LEA.HI R2, R2, R5, RZ, 0x2 ;  /* 0x0000000502027211 */ /* 0x000fe400078f10ff */
[----:B-----5:R-:W-:Y:S02]  /*04e0*/  I2FP.F32.U32 R10, UR15 ;  /* 0x0000000f000a7c45 */ /* 0x020fe40008201000 */
[----:B------:R-:W-:Y:S02]  /*04f0*/  LEA.HI R7, R6, R3, RZ, 0x3 ;  /* 0x0000000306077211 */ /* 0x000fe400078f18ff */
[----:B-1----:R-:W-:Y:S01]  /*0500*/  ISETP.NE.OR P0, PT, R8, RZ, !P0 ;  /* 0x000000ff0800720c */ /* 0x002fe20004705670 */
[----:B------:R-:W-:Y:S01]  /*0510*/  FMUL R10, R10, UR4 ;  /* 0x000000040a0a7c20 */ /* 0x000fe20008400000 */
[--C-:B------:R-:W-:Y:S01]  /*0520*/  SHF.R.S32.HI R8, RZ, 0x3, R7.reuse ;  /* 0x00000003ff087819 */ /* 0x100fe20000011407 */
[----:B------:R-:W-:Y:S01]  /*0530*/  ULDC UR4, c[0x0][0x154] ;  /* 0x0000550000047ab9 */ /* 0x000fe20000000800 */
[----:B------:R-:W-:-:S02]  /*0540*/  SHF.R.S32.HI R7, RZ, 0x1f, R7 ;  /* 0x0000001fff077819 */ /* 0x000fc40000011407 */
[----:B--2---:R-:W-:Y:S01]  /*0550*/  ISETP.NE.OR P1, PT, R9, RZ, !P1 ;  /* 0x000000ff0900720c */ /* 0x004fe20004f25670 */
[----:B------:R-:W0:Y:S01]  /*0560*/  F2I.U32.TRUNC.NTZ R10, R10 ;  /* 0x0000000a000a7305 */ /* 0x000e22000020f000 */
[----:B------:R-:W-:Y:S02]  /*0570*/  LEA.HI R7, R7, R8, RZ, 0x2 ;  /* 0x0000000807077211 */ /* 0x000fe400078f10ff */
[----:B---3--:R-:W-:Y:S02]  /*0580*/  I2FP.F32.U32 R9, UR8 ;  /* 0x0000000800097c45 */ /* 0x008fe40008201000 */
[----:B------:R-:W-:Y:S01]  /*0590*/  LOP3.LUT R7, R7, 0xfffffffc, RZ, 0xc0, !PT ;  /* 0xfffffffc07077812 */ /* 0x000fe200078ec0ff */
[----:B------:R-:W-:Y:S01]  /*05a0*/  VOTEU.ALL UP0, P0 ;  /* 0x00000000003f7886 */ /* 0x000fe20000000000 */
[----:B------:R-:W-:Y:S01]  /*05b0*/  LOP3.LUT R2, R2, 0x3ffffffc, RZ, 0xc0, !PT ;  /* 0x3ffffffc02027812 */ /* 0x000fe200078ec0ff */
[----:B------:R-:W-:Y:S02]  /*05c0*/  FMUL R9, R9, UR4 ;  /* 0x0000000409097c20 */ /* 0x000fe40008400000 */
[----:B------:R-:W-:Y:S01]  /*05d0*/  IMAD.IADD R7, R8, 0x1, -R7 ;  /* 0x0000000108077824 */ /* 0x000fe200078e0a07 */
[----:B------:R-:W1:Y:S01]  /*05e0*/  @!UP0 S2UR UR11, SR_CgaCtaId ;  /* 0x00000000000b89c3 */ /* 0x000e620000008800 */
[----:B------:R-:W-:Y:S01]  /*05f0*/  IMAD.IADD R2, R5, 0x1, -R2 ;  /* 0x0000000105027824 */ /* 0x000fe200078e0a02 */
[----:B------:R-:W-:Y:S01]  /*0600*/  VOTEU.ALL UP1, P1 ;  /* 0x00000000003f7886 */ /* 0x000fe20000820000 */
[----:B------:R-:W2:Y:S01]  /*0610*/  F2I.U32.TRUNC.NTZ R9, R9 ;  /* 0x0000000900097305 */ /* 0x000ea2000020f000 */
[----:B0-----:R-:W-:Y:S01]  /*0620*/  R2UR UR4, R10 ;  /* 0x000000000a0472ca */ /* 0x001fe200000e0000 */
[----:B------:R-:W-:Y:S01]  /*0630*/  IMAD R2, R2, 0x4, R7 ;  /* 0x0000000402027824 */ /* 0x000fe200078e0207 */
[----:B------:R-:W-:Y:S01]  /*0640*/  @!UP0 UMOV UR10, 0x400 ;  /* 0x00000400000a8882 */ /* 0x000fe20000000000 */
[----:B------:R-:W-:Y:S01]  /*0650*/  @!UP1 UMOV UR13, 0x400 ;  /* 0x00000400000d9882 */ /* 0x000fe20000000000 */
[----:B------:R-:W0:Y:S01]  /*0660*/  @!UP1 S2UR UR16, SR_CgaCtaId ;  /* 0x00000000001099c3 */ /* 0x000e220000008800 */
[C---:B------:R-:W-:Y:S01]  /*0670*/  IMAD.SHL.U32 R153, R2.reuse, 0x4, RZ ;  /* 0x0000000402997824 */ /* 0x040fe200078e00ff */
[C---:B------:R-:W-:Y:S01]  /*0680*/  LEA.HI R5, R2.reuse, R2, RZ, 0x1 ;  /* 0x0000000202057211 */ /* 0x040fe200078f08ff */
[----:B------:R-:W-:Y:S01]  /*0690*/  VOTEU.ALL UP2, P1 ;  /* 0x00000000003f7886 */ /* 0x000fe20000840000 */
[----:B------:R-:W-:Y:S01]  /*06a0*/  VOTEU.ALL UP3, P1 ;  /* 0x00000000003f7886 */ /* 0x000fe20000860000 */
[----:B------:R-:W-:Y:S01]  /*06b0*/  VOTEU.ALL UP4, P1 ;  /* 0x00000000003f7886 */ /* 0x000fe20000880000 */
[----:B------:R-:W-:Y:S01]  /*06c0*/  LOP3.LUT R5, R5, 0xfffffffe, RZ, 0xc0, !PT ;  /* 0xfffffffe05057812 */ /* 0x000fe200078ec0ff */
[----:B------:R-:W-:Y:S01]  /*06d0*/  VOTEU.ALL UP5, P1 ;  /* 0x00000000003f7886 */ /* 0x000fe200008a0000 */
[C---:B------:R-:W-:Y:S01]  /*06e0*/  LOP3.LUT R153, R2.reuse, 0xc, R153, 0x78, !PT ;  /* 0x0000000c02997812 */ /* 0x040fe200078e7899 */
[----:B------:R-:W-:Y:S01]  /*06f0*/  UIADD3 UR4, -UR4, URZ, URZ ;  /* 0x0000003f04047290 */ /* 0x000fe2000fffe13f */
[----:B--2---:R-:W-:Y:S01]  /*0700*/  R2UR UR9, R9 ;  /* 0x00000000090972ca */ /* 0x004fe200000e0000 */
[----:B------:R-:W-:Y:S01]  /*0710*/  IMAD.IADD R5, R2, 0x1, -R5 ;  /* 0x0000000102057824 */ /* 0x000fe200078e0a05 */
[----:B------:R2:W3:Y:S01]  /*0720*/  SHFL.IDX PT, R7, R4, RZ, 0x1f ;  /* 0x00001fff04077589 */ /* 0x0004e200000e0000 */
[----:B------:R-:W-:-:S03]  /*0730*/  UIMAD UR7, UR7, UR4, UR15 ;  /* 0x00000004070772a4 */ /* 0x000fc6000f8e020f */
[----:B------:R-:W-:Y:S01]  /*0740*/  UMOV UR4, 0x20 ;  /* 0x0000002000047882 */ /* 0x000fe20000000000 */
[----:B-1----:R-:W-:Y:S02]  /*0750*/  @!UP0 ULEA UR12, UR11, UR10, 0x18 ;  /* 0x0000000a0b0c8291 */ /* 0x002fe4000f8ec03f */
[----:B------:R-:W-:Y:S01]  /*0760*/  ISETP.NE.AND P3, PT, R5, UR7, PT ;  /* 0x0000000705007c0c */ /* 0x000fe2000bf65270 */
[----:B------:R-:W-:-:S04]  /*0770*/  @!UP0 UIADD3 UR4, -UR4, 0x100000, URZ ;  /* 0x0010000004048890 */ /* 0x000fc8000fffe13f */
[----:B------:R-:W-:Y:S02]  /*0780*/  @!UP0 USHF.L.U32 UR5, UR4, 0xb, URZ ;  /* 0x0000000b04058899 */ /* 0x000fe4000800063f */
[----:B------:R-:W-:Y:S01]  /*0790*/  @!UP0 USHF.L.U32 UR4, UR4, 0x1, URZ ;  /* 0x0000000104048899 */ /* 0x000fe2000800063f */
[----:B------:R-:W1:Y:S01]  /*07a0*/  LDC R5, c[0x0][0x140] ;  /* 0x00005000ff057b82 */ /* 0x000e620000000800 */
[----:B------:R-:W-:-:S04]  /*07b0*/  @!UP1 UIADD3 UR10, -UR18, 0x100000, URZ ;  /* 0x00100000120a9890 */ /* 0x000fc8000fffe13f */
[----:B------:R-:W-:Y:S02]  /*07c0*/  @!UP1 USHF.L.U32 UR11, UR10, 0xb, URZ ;  /* 0x0000000b0a0b9899 */ /* 0x000fe4000800063f */
[----:B------:R-:W-:Y:S02]  /*07d0*/  @!UP1 USHF.L.U32 UR10, UR10, 0x1, URZ ;  /* 0x000000010a0a9899 */ /* 0x000fe4000800063f */
[----:B0-----:R-:W-:Y:S01]  /*07e0*/  @!UP1 ULEA UR13, UR16, UR13, 0x18 ;  /* 0x0000000d100d9291 */ /* 0x001fe2000f8ec03f */
[----:B------:R-:W-:Y:S01]  /*07f0*/  VOTEU.ALL UP0, P0 ;  /* 0x00000000003f7886 */ /* 0x000fe20000000000 */
[----:B------:R-:W-:Y:S01]  /*0800*/  VOTEU.ALL UP1, P0 ;  /* 0x00000000003f7886 */ /* 0x000fe20000020000 */
[----:B------:R-:W-:Y:S01]  /*0810*/  UIADD3 UR9, -UR9, URZ, URZ ;  /* 0x0000003f09097290 */ /* 0x000fe2000fffe13f */
[----:B------:R-:W-:Y:S01]  /*0820*/  LOP3.LUT P0, RZ, R3, 0x7, RZ, 0xc0, !PT ;  /* 0x0000000703ff7812 */ /* 0x000fe2000780c0ff */
[----:B------:R-:W0:Y:S02]  /*0830*/  FENCE.VIEW.ASYNC.S ;  /* 0x00000000000073c6 */ /* 0x000e240000000000 */
[----:B0-----:R-:W0:Y:S01]  /*0840*/  @!UP0 SYNCS.EXCH.64 URZ, [UR12+0x70], UR4 ;  /* 0x000070040c3f85b2 */ /* 0x001e220008000100 */
[----:B------:R-:W-:-:S02]  /*0850*/  @P3 LEA.HI R2, R153, R153, RZ, 0x1 ;  /* 0x0000009999023211 */ /* 0x000fc400078f08ff */
[----:B------:R-:W-:Y:S02]  /*0860*/  ISETP.LT.U32.AND P0, PT, R153, 0x4, !P0 ;  /* 0x000000049900780c */ /* 0x000fe40004701070 */
[----:B------:R-:W-:Y:S02]  /*0870*/  @P3 SHF.R.S32.HI R2, RZ, 0x1, R2 ;  /* 0x00000001ff023819 */ /* 0x000fe40000011402 */
[----:B-1----:R-:W-:Y:S02]  /*0880*/  ISETP.EQ.U32.AND P1, PT, R5, 0x1, PT ;  /* 0x000000010500780c */ /* 0x002fe40003f22070 */
[----:B------:R-:W-:Y:S01]  /*0890*/  SEL R5, RZ, 0x1, !P0 ;  /* 0x00000001ff057807 */ /* 0x000fe20004000000 */
[----:B------:R1:W0:Y:S01]  /*08a0*/  @!UP1 SYNCS.EXCH.64 URZ, [UR12+0x78], UR4 ;  /* 0x000078040c3f95b2 */ /* 0x0002220008000100 */
[----:B------:R-:W-:Y:S01]  /*08b0*/  NOP ;  /* 0x0000000000007918 */ /* 0x000fe20000000000 */
[----:B-1----:R-:W-:Y:S01]  /*08c0*/  UIMAD UR4, UR17, UR9, UR8 ;  /* 0x00000009110472a4 */ /* 0x002fe2000f8e0208 */
[----:B------:R2:W1:Y:S05]  /*08d0*/  @!UP2 SYNCS.EXCH.64 URZ, [UR13+0x50], UR10 ;  /* 0x0000500a0d3fa5b2 */ /* 0x00046a0008000100 */
[----:B------:R-:W-:-:S04]  /*08e0*/  @P3 ISETP.NE.AND P4, PT, R2, UR4, PT ;  /* 0x0000000402003c0c */ /* 0x000fc8000bf85270 */
[----:B------:R-:W-:-:S04]  /*08f0*/  @P3 SEL R152, RZ, 0x1, P4 ;  /* 0x00000001ff983807 */ /* 0x000fc80002000000 */
[----:B------:R-:W-:Y:S01]  /*0900*/  LOP3.LUT R152, R152, R5, RZ, 0xc0, !PT ;  /* 0x0000000598987212 */ /* 0x000fe200078ec0ff */
[----:B------:R2:W0:Y:S01]  /*0910*/  @!UP3 SYNCS.EXCH.64 URZ, [UR13+0x58], UR10 ;  /* 0x0000580a0d3fb5b2 */ /* 0x0004220008000100 */
[----:B------:R2:W0:Y:S01]  /*0920*/  @!UP4 SYNCS.EXCH.64 URZ, [UR13+0x60], UR10 ;  /* 0x0000600a0d3fc5b2 */ /* 0x0004220008000100 */
[----:B------:R2:W0:Y:S01]  /*0930*/  @!UP5 SYNCS.EXCH.64 URZ, [UR13+0x68], UR10 ;  /* 0x0000680a0d3fd5b2 */ /* 0x0004220008000100 */
[----:B------:R-:W-:Y:S01]  /*0940*/  NOP ;  /* 0x0000000000007918 */ /* 0x000fe20000000000 */
[----:B--23--:R-:W-:Y:S05]  /*0950*/  @!P1 BRA `(.L_x_3) ;  /* 0x0000000000089947 */ /* 0x00cfea0003800000 */
[----:B01--4-:R-:W-:Y:S01]  /*0960*/  UCGABAR_ARV ;  /* 0x00000000000079c7 */ /* 0x013fe20008000000 */
[----:B------:R-:W-:Y:S05]  /*0970*/  BRA `(.L_x_4) ;  /* 0x0000000000047947 */ /* 0x000fea0003800000 */
.L_x_3:
[----:B01--4-:R-:W-:Y:S01]  /*0980*/  NOP ;  /* 0x0000000000007918 */ /* 0x013fe20000000000 */
.L_x_4:
[----:B------:R-:W-:Y:S01]  /*0990*/  ULDC.64 UR4, c[0x0][0x598] ;  /* 0x0001660000047ab9 */ /* 0x000fe20000000a00 */
[----:B------:R-:W-:Y:S01]  /*09a0*/  ULDC.64 UR50, c[0x0][0x208] ;  /* 0x0000820000327ab9 */ /* 0x000fe20000000a00 */
[----:B------:R-:W-:-:S04]  /*09b0*/  ISETP.NE.U32.AND P0, PT, RZ, UR4, PT ;  /* 0x00000004ff007c0c */ /* 0x000fc8000bf05070 */
[----:B------:R-:W-:-:S13]  /*09c0*/  ISETP.NE.AND.EX P0, PT, RZ, UR5, PT, P0 ;  /* 0x00000005ff007c0c */ /* 0x000fda000bf05300 */
[----:B------:R-:W-:Y:S05]  /*09d0*/  @!P0 BRA `(.L_x_5) ;  /* 0x00000000001c8947 */ /* 0x000fea0003800000 */
[----:B------:R-:W0:Y:S02]  /*09e0*/  LDC.64 R4, c[0x0][0x598] ;  /* 0x00016600ff047b82 */ /* 0x000e240000000a00 */
[----:B0-----:R-:W2:Y:S02]  /*09f0*/  LDG.E.64 R4, desc[UR50][R4.64] ;  /* 0x0000003204047981 */ /* 0x001ea4000c1e1b00 */
[----:B--2---:R-:W-:-:S04]  /*0a00*/  ISETP.NE.U32.AND P0, PT, R4, RZ, PT ;  /* 0x000000ff0400720c */ /* 0x004fc80003f05070 */
[----:B------:R-:W-:-:S13]  /*0a10*/  ISETP.NE.AND.EX P0, PT, R5, RZ, PT, P0 ;  /* 0x000000ff0500720c */ /* 0x000fda0003f05300 */
[----:B------:R-:W-:Y:S05]  /*0a20*/  @!P0 BRA `(.L_x_5) ;  /* 0x0000000000088947 */ /* 0x000fea0003800000 */
[----:B------:R0:W5:Y:S01]  /*0a30*/  LD.E R23, desc[UR50][R4.64] ;  /* 0x0000003204177980 */ /* 0x000162000c101900 */
[----:B------:R-:W-:Y:S05]  /*0a40*/  BRA `(.L_x_6) ;  /* 0x0000000000247947 */ /* 0x000fea0003800000 */
.L_x_5:
[----:B------:R-:W-:Y:S02]  /*0a50*/  ULDC.64 UR4, c[0x0][0x588] ;  /* 0x0001620000047ab9 */ /* 0x000fe40000000a00 */
[----:B------:R-:W-:-:S04]  /*0a60*/  ISETP.NE.U32.AND P0, PT, RZ, UR4, PT ;  /* 0x00000004ff007c0c */ /* 0x000fc8000bf05070 */
[----:B------:R-:W-:-:S13]  /*0a70*/  ISETP.NE.AND.EX P0, PT, RZ, UR5, PT, P0 ;  /* 0x00000005ff007c0c */ /* 0x000fda000bf05300 */
[----:B------:R-:W-:Y:S05]  /*0a80*/  @!P0 BRA `(.L_x_7) ;  /* 0x00000000000c8947 */ /* 0x000fea0003800000 */
[----:B------:R-:W0:Y:S02]  /*0a90*/  LDC.64 R4, c[0x0][0x588] ;  /* 0x00016200ff047b82 */ /* 0x000e240000000a00 */
[----:B0-----:R1:W5:Y:S01]  /*0aa0*/  LDG.E R23, desc[UR50][R4.64] ;  /* 0x0000003204177981 */ /* 0x001362000c1e1900 */
[----:B------:R-:W-:Y:S05]  /*0ab0*/  BRA `(.L_x_6) ;  /* 0x0000000000087947 */ /* 0x000fea0003800000 */
.L_x_7:
[----:B------:R-:W-:Y:S02]  /*0ac0*/  ULDC UR4, c[0x0][0x580] ;  /* 0x0001600000047ab9 */ /* 0x000fe40000000800 */
[----:B------:R-:W-:-:S07]  /*0ad0*/  IMAD.U32 R23, RZ, RZ, UR4 ;  /* 0x00000004ff177e24 */ /* 0x000fce000f8e00ff */
.L_x_6:
[----:B------:R-:W-:Y:S02]  /*0ae0*/  ULDC.64 UR4, c[0x0][0x5a0] ;  /* 0x0001680000047ab9 */ /* 0x000fe40000000a00 */
[----:B------:R-:W-:-:S04]  /*0af0*/  ISETP.NE.U32.AND P0, PT, RZ, UR4, PT ;  /* 0x00000004ff007c0c */ /* 0x000fc8000bf05070 */
[----:B------:R-:W-:-:S13]  /*0b00*/  ISETP.NE.AND.EX P0, PT, RZ, UR5, PT, P0 ;  /* 0x00000005ff007c0c */ /* 0x000fda000bf05300 */
[----:B------:R-:W-:Y:S05]  /*0b10*/  @!P0 BRA `(.L_x_8) ;  /* 0x00000000001c8947 */ /* 0x000fea0003800000 */
[----:B01----:R-:W0:Y:S02]  /*0b20*/  LDC.64 R4, c[0x0][0x5a0] ;  /* 0x00016800ff047b82 */ /* 0x003e240000000a00 */
[----:B0-----:R-:W2:Y:S02]  /*0b30*/  LDG.E.64 R4, desc[UR50][R4.64] ;  /* 0x0000003204047981 */ /* 0x001ea4000c1e1b00 */
[----:B--2---:R-:W-:-:S04]  /*0b40*/  ISETP.NE.U32.AND P0, PT, R4, RZ, PT ;  /* 0x000000ff0400720c */ /* 0x004fc80003f05070 */
[----:B------:R-:W-:-:S13]  /*0b50*/  ISETP.NE.AND.EX P0, PT, R5, RZ, PT, P0 ;  /* 0x000000ff0500720c */ /* 0x000fda0003f05300 */
[----:B------:R-:W-:Y:S05]  /*0b60*/  @!P0 BRA `(.L_x_8) ;  /* 0x0000000000088947 */ /* 0x000fea0003800000 */
[----:B------:R0:W5:Y:S01]  /*0b70*/  LD.E R22, desc[UR50][R4.64] ;  /* 0x0000003204167980 */ /* 0x000162000c101900 */
[----:B------:R-:W-:Y:S05]  /*0b80*/  BRA `(.L_x_9) ;  /* 0x0000000000247947 */ /* 0x000fea0003800000 */
.L_x_8:
[----:B------:R-:W-:Y:S02]  /*0b90*/  ULDC.64 UR4, c[0x0][0x590] ;  /* 0x0001640000047ab9 */ /* 0x000fe40000000a00 */
[----:B------:R-:W-:-:S04]  /*0ba0*/  ISETP.NE.U32.AND P0, PT, RZ, UR4, PT ;  /* 0x00000004ff007c0c */ /* 0x000fc8000bf05070 */
[----:B------:R-:W-:-:S13]  /*0bb0*/  ISETP.NE.AND.EX P0, PT, RZ, UR5, PT, P0 ;  /* 0x00000005ff007c0c */ /* 0x000fda000bf05300 */
[----:B------:R-:W-:Y:S05]  /*0bc0*/  @!P0 BRA `(.L_x_10) ;  /* 0x00000000000c8947 */ /* 0x000fea0003800000 */
[----:B01----:R-:W0:Y:S02]  /*0bd0*/  LDC.64 R4, c[0x0][0x590] ;  /* 0x00016400ff047b82 */ /* 0x003e240000000a00 */
[----:B0-----:R1:W5:Y:S01]  /*0be0*/  LDG.E R22, desc[UR50][R4.64] ;  /* 0x0000003204167981 */ /* 0x001362000c1e1900 */
[----:B------:R-:W-:Y:S05]  /*0bf0*/  BRA `(.L_x_9) ;  /* 0x0000000000087947 */ /* 0x000fea0003800000 */
.L_x_10:
[----:B------:R-:W-:Y:S02]  /*0c00*/  ULDC UR4, c[0x0][0x584] ;  /* 0x0001610000047ab9 */ /* 0x000fe40000000800 */
[----:B------:R-:W-:-:S07]  /*0c10*/  IMAD.U32 R22, RZ, RZ, UR4 ;  /* 0x00000004ff167e24 */ /* 0x000fce000f8e00ff */
.L_x_9:
[----:B------:R-:W-:Y:S01]  /*0c20*/  ULDC UR4, c[0x0][0x65c] ;  /* 0x0001970000047ab9 */ /* 0x000fe20000000800 */
[----:B01----:R-:W0:Y:S01]  /*0c30*/  LDC.64 R4, c[0x0][0x650] ;  /* 0x00019400ff047b82 */ /* 0x003e220000000a00 */
[----:B------:R-:W-:Y:S01]  /*0c40*/  UISETP.NE.AND UP2, UPT, UR4, 0x1, UPT ;  /* 0x000000010400788c */ /* 0x000fe2000bf45270 */
[----:B------:R-:W-:Y:S01]  /*0c50*/  IMAD.MOV.U32 R18, RZ, RZ, -0x1 ;  /* 0xffffffffff127424 */ /* 0x000fe200078e00ff */
[----:B------:R-:W-:Y:S01]  /*0c60*/  UISETP.NE.AND UP0, UPT, UR19, 0x2, UPT ;  /* 0x000000021300788c */ /* 0x000fe2000bf05270 */
[----:B------:R-:W-:Y:S01]  /*0c70*/  IMAD.MOV.U32 R19, RZ, RZ, -0x1 ;  /* 0xffffffffff137424 */ /* 0x000fe200078e00ff */
[----:B------:R-:W-:-:S07]  /*0c80*/  UP2UR UR39, UPR, URZ, 0x4 ;  /* 0x000000043f277883 */ /* 0x000fce0008000000 */
[----:B------:R-:W-:Y:S01]  /*0c90*/  @UP2 ULDC UR12, c[0x0][0x10] ;  /* 0x00000400000c2ab9 */ /* 0x000fe20000000800 */
[----:B------:R-:W-:Y:S01]  /*0ca0*/  @UP2 UMOV UR4, UR8 ;  /* 0x0000000800042c82 */ /* 0x000fe20008000000 */
[----:B------:R-:W-:Y:S01]  /*0cb0*/  @UP2 UMOV UR5, URZ ;  /* 0x0000003f00052c82 */ /* 0x000fe20008000000 */
[----:B------:R-:W-:Y:S01]  /*0cc0*/  @!UP2 ULDC UR16, c[0x0][0xc] ;  /* 0x000003000010aab9 */ /* 0x000fe20000000800 */
[----:B------:R-:W-:Y:S01]  /*0cd0*/  @UP2 UIMAD.WIDE.U32 UR12, UR15, UR12, UR4 ;  /* 0x0000000c0f0c22a5 */ /* 0x000fe2000f8e0004 */
[----:B------:R-:W-:Y:S02]  /*0ce0*/  ULDC UR10, c[0x0][0xc] ;  /* 0x00000300000a7ab9 */ /* 0x000fe40000000800 */
[----:B------:R-:W-:Y:S01]  /*0cf0*/  @UP2 UMOV UR4, URZ ;  /* 0x0000003f00042c82 */ /* 0x000fe20008000000 */
[----:B------:R-:W-:Y:S01]  /*0d00*/  UMOV UR5, URZ ;  /* 0x0000003f00057c82 */ /* 0x000fe20008000000 */
[----:B------:R-:W-:Y:S01]  /*0d10*/  @UP2 UIADD3 UR18, UR13, UR4, URZ ;  /* 0x000000040d122290 */ /* 0x000fe2000fffe03f */
[----:B------:R-:W-:-:S02]  /*0d20*/  ULDC UR11, c[0x0][0x10] ;  /* 0x00000400000b7ab9 */ /* 0x000fc40000000800 */
[----:B------:R-:W-:Y:S01]  /*0d30*/  UMOV UR4, UR15 ;  /* 0x0000000f00047c82 */ /* 0x000fe20008000000 */
[----:B------:R-:W-:Y:S02]  /*0d40*/  UIMAD.WIDE.U32 UR10, UR10, UR11, URZ ;  /* 0x0000000b0a0a72a5 */ /* 0x000fe4000f8e003f */
[----:B------:R-:W-:Y:S01]  /*0d50*/  @!UP2 UIMAD.WIDE.U32 UR4, UR8, UR16, UR4 ;  /* 0x000000100804a2a5 */ /* 0x000fe2000f8e0004 */
[----:B------:R-:W-:Y:S02]  /*0d60*/  ULDC UR13, c[0x0][0x14] ;  /* 0x00000500000d7ab9 */ /* 0x000fe40000000800 */
[----:B------:R-:W-:Y:S02]  /*0d70*/  UIMAD.WIDE.U32 UR36, UR10, UR13, URZ ;  /* 0x0000000d0a2472a5 */ /* 0x000fe4000f8e003f */
[----:B------:R-:W-:Y:S02]  /*0d80*/  UIMAD UR40, UR11, UR13, URZ ;  /* 0x0000000d0b2872a4 */ /* 0x000fe4000f8e023f */
[----:B------:R-:W-:Y:S01]  /*0d90*/  @!UP2 UMOV UR12, UR4 ;  /* 0x00000004000cac82 */ /* 0x000fe20008000000 */
[----:B------:R-:W-:Y:S01]  /*0da0*/  @!UP2 UMOV UR18, UR5 ;  /* 0x000000050012ac82 */ /* 0x000fe20008000000 */
[----:B------:R-:W-:-:S02]  /*0db0*/  UIADD3 UR40, UR37, UR40, URZ ;  /* 0x0000002825287290 */ /* 0x000fc4000fffe03f */
[----:B------:R-:W-:-:S04]  /*0dc0*/  UIADD3 UR4, UP1, UR12, UR36, URZ ;  /* 0x000000240c047290 */ /* 0x000fc8000ff3e03f */
[----:B------:R-:W-:Y:S02]  /*0dd0*/  UIADD3.X UR5, UR18, UR40, URZ, UP1, !UPT ;  /* 0x0000002812057290 */ /* 0x000fe40008ffe43f */
[----:B------:R-:W-:Y:S02]  /*0de0*/  USEL UR4, UR4, UR12, !UP0 ;  /* 0x0000000c04047287 */ /* 0x000fe4000c000000 */
[----:B------:R-:W-:-:S04]  /*0df0*/  USEL UR5, UR5, UR18, !UP0 ;  /* 0x0000001205057287 */ /* 0x000fc8000c000000 */
[----:B0-----:R-:W-:Y:S01]  /*0e00*/  ISETP.LE.U32.AND P0, PT, R4, UR4, PT ;  /* 0x0000000404007c0c */ /* 0x001fe2000bf03070 */
[----:B------:R-:W-:Y:S01]  /*0e10*/  IMAD.U32 R16, RZ, RZ, UR4 ;  /* 0x00000004ff107e24 */ /* 0x000fe2000f8e00ff */
[----:B------:R-:W-:Y:S01]  /*0e20*/  PRMT R4, RZ, 0x7610, R4 ;  /* 0x00007610ff047816 */ /* 0x000fe20000000004 */
[----:B------:R-:W-:Y:S02]  /*0e30*/  IMAD.U32 R2, RZ, RZ, UR5 ;  /* 0x00000005ff027e24 */ /* 0x000fe4000f8e00ff */
[----:B------:R-:W-:-:S03]  /*0e40*/  IMAD.U32 R17, RZ, RZ, UR5 ;  /* 0x00000005ff117e24 */ /* 0x000fc6000f8e00ff */
[----:B------:R-:W-:Y:S01]  /*0e50*/  ISETP.GE.U32.AND.EX P0, PT, R2, R5, PT, P0 ;  /* 0x000000050200720c */ /* 0x000fe20003f06100 */
[----:B------:R-:W-:-:S12]  /*0e60*/  IMAD.MOV.U32 R2, RZ, RZ, -0x1 ;  /* 0xffffffffff027424 */ /* 0x000fd800078e00ff */
[----:B------:R-:W-:Y:S05]  /*0e70*/  @P0 BRA `(.L_x_11) ;  /* 0x0000000400500947 */ /* 0x000fea0003800000 */
[----:B------:R-:W-:Y:S01]  /*0e80*/  ULDC.64 UR18, c[0x0][0x628] ;  /* 0x00018a0000127ab9 */ /* 0x000fe20000000a00 */
[C---:B------:R-:W-:Y:S01]  /*0e90*/  R2UR UR20, R16.reuse ;  /* 0x00000000101472ca */ /* 0x040fe200000e0000 */
[----:B------:R-:W-:Y:S01]  /*0ea0*/  ULDC UR16, c[0x0][0x630] ;  /* 0x00018c0000107ab9 */ /* 0x000fe20000000800 */
[----:B------:R-:W-:Y:S02]  /*0eb0*/  ISETP.NE.U32.AND P0, PT, RZ, UR18, PT ;  /* 0x00000012ff007c0c */ /* 0x000fe4000bf05070 */
[----:B------:R-:W-:Y:S02]  /*0ec0*/  R2UR UR4, R16 ;  /* 0x00000000100472ca */ /* 0x000fe400000e0000 */
[----:B------:R-:W-:Y:S02]  /*0ed0*/  ISETP.NE.AND.EX P0, PT, RZ, UR19, PT, P0 ;  /* 0x00000013ff007c0c */ /* 0x000fe4000bf05300 */
[----:B------:R-:W-:-:S11]  /*0ee0*/  R2UR UR5, R17 ;  /* 0x00000000110572ca */ /* 0x000fd600000e0000 */
[----:B------:R-:W-:Y:S05]  /*0ef0*/  @!P0 BRA `(.L_x_12) ;  /* 0x0000000000308947 */ /* 0x000fea0003800000 */
[----:B------:R-:W-:Y:S01]  /*0f00*/  R2UR UR4, R16 ;  /* 0x00000000100472ca */ /* 0x000fe200000e0000 */
[----:B------:R-:W-:Y:S01]  /*0f10*/  ULDC UR12, c[0x0][0x634] ;  /* 0x00018d00000c7ab9 */ /* 0x000fe20000000800 */
[----:B------:R-:W-:-:S11]  /*0f20*/  R2UR UR15, R17 ;  /* 0x00000000110f72ca */ /* 0x000fd600000e0000 */
[----:B------:R-:W-:-:S04]  /*0f30*/  UIADD3 UR12, UP1, UR4, UR12, URZ ;  /* 0x0000000c040c7290 */ /* 0x000fc8000ff3e03f */
[----:B------:R-:W-:-:S04]  /*0f40*/  UIADD3.X UR15, URZ, UR15, URZ, UP1, !UPT ;  /* 0x0000000f3f0f7290 */ /* 0x000fc80008ffe43f */
[----:B------:R-:W-:-:S04]  /*0f50*/  UIMAD.WIDE.U32 UR4, UR15, UR18, URZ ;  /* 0x000000120f0472a5 */ /* 0x000fc8000f8e003f */
[----:B------:R-:W-:Y:S02]  /*0f60*/  UIMAD.WIDE.U32 UR10, UP1, UR12, UR19, UR4 ;  /* 0x000000130c0a72a5 */ /* 0x000fe4000f820004 */
[----:B------:R-:W-:Y:S02]  /*0f70*/  UIMAD.WIDE.U32 UR4, UR12, UR18, URZ ;  /* 0x000000120c0472a5 */ /* 0x000fe4000f8e003f */
[----:B------:R-:W-:Y:S02]  /*0f80*/  UIADD3.X UR13, URZ, URZ, URZ, UP1, !UPT ;  /* 0x0000003f3f0d7290 */ /* 0x000fe40008ffe43f */
[----:B------:R-:W-:Y:S01]  /*0f90*/  UIADD3 URZ, UP1, UR5, UR10, URZ ;  /* 0x0000000a053f7290 */ /* 0x000fe2000ff3e03f */
[----:B------:R-:W-:-:S03]  /*0fa0*/  UMOV UR12, UR11 ;  /* 0x0000000b000c7c82 */ /* 0x000fc60008000000 */
[----:B------:R-:W-:-:S12]  /*0fb0*/  UIMAD.WIDE.U32.X UR4, UR15, UR19, UR12, UP1 ;  /* 0x000000130f0472a5 */ /* 0x000fd800088e040c */
.L_x_12:
[----:B------:R-:W-:Y:S01]  /*0fc0*/  USHF.R.U64 UR4, UR4, UR16, UR5 ;  /* 0x0000001004047299 */ /* 0x000fe20008001205 */
[----:B------:R-:W-:Y:S01]  /*0fd0*/  R2UR UR11, R17 ;  /* 0x00000000110b72ca */ /* 0x000fe200000e0000 */
[----:B------:R-:W-:Y:S02]  /*0fe0*/  USHF.R.U32.HI UR5, URZ, UR16, UR5 ;  /* 0x000000103f057299 */ /* 0x000fe40008011605 */
[----:B------:R-:W-:Y:S01]  /*0ff0*/  UIADD3 UR12, UP1, URZ, -UR4, URZ ;  /* 0x800000043f0c7290 */ /* 0x000fe2000ff3e03f */
[----:B------:R-:W-:Y:S01]  /*1000*/  ULDC.64 UR18, c[0x0][0x620] ;  /* 0x0001880000127ab9 */ /* 0x000fe20000000a00 */
[----:B------:R-:W-:Y:S02]  /*1010*/  UISETP.NE.AND UP2, UPT, UR39, URZ, UPT ;  /* 0x0000003f2700728c */ /* 0x000fe4000bf45270 */
[----:B------:R-:W-:Y:S01]  /*1020*/  UIADD3.X UR5, URZ, ~UR5, URZ, UP1, !UPT ;  /* 0x800000053f057290 */ /* 0x000fe20008ffe43f */
[----:B------:R-:W-:Y:S01]  /*1030*/  UMOV UR10, UR20 ;  /* 0x00000014000a7c82 */ /* 0x000fe20008000000 */
[----:B------:R-:W-:-:S02]  /*1040*/  ULDC UR13, c[0x0][0x618] ;  /* 0x00018600000d7ab9 */ /* 0x000fc40000000800 */
[----:B------:R-:W-:Y:S02]  /*1050*/  UIMAD UR5, UR5, UR18, URZ ;  /* 0x00000012050572a4 */ /* 0x000fe4000f8e023f */
[----:B------:R-:W-:Y:S02]  /*1060*/  UIMAD.WIDE.U32 UR10, UR12, UR18, UR10 ;  /* 0x000000120c0a72a5 */ /* 0x000fe4000f8e000a */
[----:B------:R-:W-:Y:S02]  /*1070*/  UIMAD UR12, UR12, UR19, UR5 ;  /* 0x000000130c0c72a4 */ /* 0x000fe4000f8e0205 */
[----:B------:R-:W-:Y:S02]  /*1080*/  @UP2 UIMAD UR7, UR17, UR9, UR8 ;  /* 0x00000009110722a4 */ /* 0x000fe4000f8e0208 */
[----:B------:R-:W-:Y:S01]  /*1090*/  UIADD3 UR11, UR11, UR12, URZ ;  /* 0x0000000c0b0b7290 */ /* 0x000fe2000fffe03f */
[----:B------:R-:W-:Y:S01]  /*10a0*/  ULDC.64 UR8, c[0x0][0x640] ;  /* 0x0001900000087ab9 */ /* 0x000fe20000000a00 */
[----:B------:R-:W-:-:S02]  /*10b0*/  ULDC UR15, c[0x0][0x608] ;  /* 0x00018200000f7ab9 */ /* 0x000fc40000000800 */
[----:B------:R-:W-:Y:S01]  /*10c0*/  USHF.R.U64 UR20, UR10, UR13, UR11 ;  /* 0x0000000d0a147299 */ /* 0x000fe2000800120b */
[----:B------:R-:W-:Y:S01]  /*10d0*/  ISETP.NE.U32.AND P0, PT, RZ, UR8, PT ;  /* 0x00000008ff007c0c */ /* 0x000fe2000bf05070 */
[----:B------:R-:W-:Y:S01]  /*10e0*/  USHF.R.U32.HI UR11, URZ, UR13, UR11 ;  /* 0x0000000d3f0b7299 */ /* 0x000fe2000801160b */
[----:B------:R-:W-:Y:S02]  /*10f0*/  ULDC UR21, c[0x0][0x658] ;  /* 0x0001960000157ab9 */ /* 0x000fe40000000800 */
[----:B------:R-:W-:Y:S01]  /*1100*/  ISETP.NE.AND.EX P0, PT, RZ, UR9, PT, P0 ;  /* 0x00000009ff007c0c */ /* 0x000fe2000bf05300 */
[----:B------:R-:W-:Y:S02]  /*1110*/  USHF.R.U64 UR25, UR20, UR15, UR11 ;  /* 0x0000000f14197299 */ /* 0x000fe4000800120b */
[----:B------:R-:W-:Y:S01]  /*1120*/  USHF.R.U32.HI UR11, URZ, UR15, UR11 ;  /* 0x0000000f3f0b7299 */ /* 0x000fe2000801160b */
[----:B------:R-:W-:Y:S01]  /*1130*/  UMOV UR10, 0xffffffff ;  /* 0xffffffff000a7882 */ /* 0x000fe20000000000 */
[----:B------:R-:W-:Y:S01]  /*1140*/  ULDC UR5, c[0x0][0x600] ;  /* 0x0001800000057ab9 */ /* 0x000fe20000000800 */
[----:B------:R-:W-:-:S02]  /*1150*/  USHF.L.U32 UR10, UR10, UR21, URZ ;  /* 0x000000150a0a7299 */ /* 0x000fc4000800063f */
[----:B------:R-:W-:Y:S02]  /*1160*/  USHF.R.U64 UR26, UR25, UR21, UR11 ;  /* 0x00000015191a7299 */ /* 0x000fe4000800120b */
[----:B------:R-:W-:Y:S02]  /*1170*/  ULOP3.LUT UR15, URZ, UR10, URZ, 0x33, !UPT ;  /* 0x0000000a3f0f7292 */ /* 0x000fe4000f8e333f */
[----:B------:R-:W-:Y:S02]  /*1180*/  UIADD3 UR19, UR5, -0x1, URZ ;  /* 0xffffffff05137890 */ /* 0x000fe4000fffe03f */
[----:B------:R-:W-:Y:S01]  /*1190*/  USHF.R.U32.HI UR11, URZ, UR21, UR11 ;  /* 0x000000153f0b7299 */ /* 0x000fe2000801160b */
[----:B------:R-:W-:Y:S01]  /*11a0*/  ULDC UR22, c[0x0][0x648] ;  /* 0x0001920000167ab9 */ /* 0x000fe20000000800 */
[----:B------:R-:W-:Y:S01]  /*11b0*/  ULDC UR23, c[0x0][0x638] ;  /* 0x00018e0000177ab9 */ /* 0x000fe20000000800 */
[----:B------:R-:W-:Y:S01]  /*11c0*/  UMOV UR24, 0x1 ;  /* 0x0000000100187882 */ /* 0x000fe20000000000 */
[----:B------:R-:W-:Y:S01]  /*11d0*/  UMOV UR10, UR26 ;  /* 0x0000001a000a7c82 */ /* 0x000fe20008000000 */
[----:B------:R-:W-:Y:S07]  /*11e0*/  @!P0 BRA `(.L_x_13) ;  /* 0x0000000000308947 */ /* 0x000fee0003800000 */
[----:B------:R-:W-:Y:S02]  /*11f0*/  ULDC UR16, c[0x0][0x64c] ;  /* 0x0001930000107ab9 */ /* 0x000fe40000000800 */
        /* <DEDUP_REMOVED lines=8> */
[----:B------:R-:W-:-:S07]  /*1280*/  UIMAD.WIDE.U32.X UR8, UR18, UR9, UR16, UP1 ;  /* 0x00000009120872a5 */ /* 0x000fce00088e0410 */
[----:B------:R-:W-:Y:S01]  /*1290*/  UMOV UR10, UR8 ;  /* 0x00000008000a7c82 */ /* 0x000fe20008000000 */
[----:B------:R-:W-:-:S05]  /*12a0*/  UMOV UR11, UR9 ;  /* 0x00000009000b7c82 */ /* 0x000fca0008000000 */
.L_x_13:
[----:B------:R-:W-:Y:S01]  /*12b0*/  USHF.R.U64 UR9, UR10, UR22, UR11 ;  /* 0x000000160a097299 */ /* 0x000fe2000800120b */
[----:B------:R-:W-:Y:S01]  /*12c0*/  IMAD.MOV.U32 R4, RZ, RZ, 0x1 ;  /* 0x00000001ff047424 */ /* 0x000fe200078e00ff */
[----:B------:R-:W-:Y:S01]  /*12d0*/  USHF.L.U32 UR8, UR24, UR21, URZ ;  /* 0x0000001518087299 */ /* 0x000fe2000800063f */
[----:B------:R-:W-:Y:S01]  /*12e0*/  IMAD.U32 R19, RZ, RZ, UR4 ;  /* 0x00000004ff137e24 */ /* 0x000fe2000f8e00ff */
[----:B------:R-:W-:Y:S02]  /*12f0*/  ULOP3.LUT UR15, UR25, UR15, URZ, 0xc0, !UPT ;  /* 0x0000000f190f7292 */ /* 0x000fe4000f8ec03f */
[----:B------:R-:W-:Y:S02]  /*1300*/  UIADD3 UR10, -UR9, URZ, URZ ;  /* 0x0000003f090a7290 */ /* 0x000fe4000fffe13f */
[----:B------:R-:W-:Y:S02]  /*1310*/  UIMAD UR15, UR8, UR9, UR15 ;  /* 0x00000009080f72a4 */ /* 0x000fe4000f8e020f */
[----:B------:R-:W-:-:S02]  /*1320*/  ULOP3.LUT UR19, UR20, UR19, URZ, 0xc0, !UPT ;  /* 0x0000001314137292 */ /* 0x000fc4000f8ec03f */
[----:B------:R-:W-:Y:S01]  /*1330*/  UIMAD UR8, UR10, UR23, UR26 ;  /* 0x000000170a0872a4 */ /* 0x000fe2000f8e021a */
[----:B------:R-:W-:Y:S01]  /*1340*/  ULDC UR9, c[0x0][0x610] ;  /* 0x0001840000097ab9 */ /* 0x000fe20000000800 */
[----:B------:R-:W-:Y:S02]  /*1350*/  UISETP.NE.AND UP1, UPT, UR39, URZ, UPT ;  /* 0x0000003f2700728c */ /* 0x000fe4000bf25270 */
[----:B------:R-:W-:Y:S02]  /*1360*/  UIMAD UR7, UR15, UR9, UR7 ;  /* 0x000000090f0772a4 */ /* 0x000fe4000f8e0207 */
[----:B------:R-:W-:-:S04]  /*1370*/  UIMAD UR8, UR8, UR5, UR19 ;  /* 0x00000005080872a4 */ /* 0x000fc8000f8e0213 */
[----:B------:R-:W-:Y:S02]  /*1380*/  USEL UR5, UR8, UR7, !UP1 ;  /* 0x0000000708057287 */ /* 0x000fe4000c800000 */
[----:B------:R-:W-:-:S04]  /*1390*/  USEL UR7, UR7, UR8, !UP1 ;  /* 0x0000000807077287 */ /* 0x000fc8000c800000 */
[----:B------:R-:W-:Y:S02]  /*13a0*/  IMAD.U32 R2, RZ, RZ, UR5 ;  /* 0x00000005ff027e24 */ /* 0x000fe4000f8e00ff */
[----:B------:R-:W-:-:S07]  /*13b0*/  IMAD.U32 R18, RZ, RZ, UR7 ;  /* 0x00000007ff127e24 */ /* 0x000fce000f8e00ff */
.L_x_11:
[----:B------:R-:W-:Y:S05]  /*13c0*/  @!P1 BRA `(.L_x_14) ;  /* 0x00000000000c9947 */ /* 0x000fea0003800000 */
[----:B------:R-:W-:Y:S01]  /*13d0*/  UCGABAR_WAIT ;  /* 0x0000000000007dc7 */ /* 0x000fe20008000000 */
[----:B------:R-:W-:Y:S01]  /*13e0*/  CCTL.IVALL ;  /* 0x00000000ff00798f */ /* 0x000fe20002000000 */
[----:B------:R-:W-:Y:S05]  /*13f0*/  BRA `(.L_x_15) ;  /* 0x0000000000047947 */ /* 0x000fea0003800000 */
.L_x_14:
[----:B------:R-:W-:Y:S06]  /*1400*/  BAR.SYNC.DEFER_BLOCKING 0x0 ;  /* 0x0000000000007b1d */ /* 0x000fec0000010000 */
.L_x_15:
[----:B------:R-:W-:Y:S02]  /*1410*/  ULDC UR4, c[0x0][0x28c] ;  /* 0x0000a30000047ab9 */ /* 0x000fe40000000800 */
[----:B------:R-:W-:-:S04]  /*1420*/  UIADD3 UR4, UR4, 0x3f, URZ ;  /* 0x0000003f04047890 */ /* 0x000fc8000fffe03f */
[----:B------:R-:W-:-:S04]  /*1430*/  USHF.R.S32.HI UR5, URZ, 0x1f, UR4 ;  /* 0x0000001f3f057899 */ /* 0x000fc80008011404 */
[----:B------:R-:W-:-:S04]  /*1440*/  ULEA.HI UR5, UR5, UR4, URZ, 0x6 ;  /* 0x0000000405057291 */ /* 0x000fc8000f8f303f */
[----:B------:R-:W-:Y:S01]  /*1450*/  USHF.R.S32.HI UR38, URZ, 0x6, UR5 ;  /* 0x000000063f267899 */ /* 0x000fe20008011405 */
[----:B------:R-:W-:Y:S11]  /*1460*/  @!P2 BRA `(.L_x_16) ;  /* 0x0000009000d4a947 */ /* 0x000ff60003800000 */
[----:B------:R-:W-:-:S06]  /*1470*/  UISETP.GT.U32.AND UP1, UPT, UR14, 0x1, UPT ;  /* 0x000000010e00788c */ /* 0x000fcc000bf24070 */
[----:B------:R-:W-:-:S13]  /*1480*/  PLOP3.LUT P0, PT, PT, PT, UP1, 0x80, 0x0 ;  /* 0x000000000000781c */ /* 0x000fda0003f0f018 */
[----:B------:R-:W-:Y:S05]  /*1490*/  @P0 EXIT ;  /* 0x000000000000094d */ /* 0x000fea0003800000 */
.L_x_17:
[----:B------:R-:W-:-:S08]  /*14a0*/  NOP ;  /* 0x0000000000007918 */ /* 0x000fd00000000000 */
[----:B------:R-:W0:Y:S02]  /*14b0*/  USETMAXREG.TRY_ALLOC.CTAPOOL UP1, 0xe8 ;  /* 0x000000e8000079c8 */ /* 0x000e240008020600 */
[----:B0-----:R-:W-:-:S13]  /*14c0*/  PLOP3.LUT P0, PT, PT, PT, UP1, 0x80, 0x0 ;  /* 0x000000000000781c */ /* 0x001fda0003f0f018 */
[----:B------:R-:W-:Y:S05]  /*14d0*/  @!P0 BRA `(.L_x_17) ;  /* 0xfffffffc00f08947 */ /* 0x000fea000383ffff */
[----:B------:R-:W-:-:S13]  /*14e0*/  LOP3.LUT P0, RZ, R4, 0xff, RZ, 0xc0, !PT ;  /* 0x000000ff04ff7812 */ /* 0x000fda000780c0ff */
[----:B------:R-:W-:Y:S05]  /*14f0*/  @!P0 EXIT ;  /* 0x000000000000894d */ /* 0x000fea0003800000 */
[----:B------:R-:W0:Y:S01]  /*1500*/  S2UR UR5, SR_CgaCtaId ;  /* 0x00000000000579c3 */ /* 0x000e220000008800 */
[----:B------:R-:W-:Y:S01]  /*1510*/  VIADD R7, R7, 0xffffffff ;  /* 0xffffffff07077836 */ /* 0x000fe20000000000 */
[CC--:B------:R-:W-:Y:S01]  /*1520*/  LEA.HI R0, R6.reuse, R3.reuse, RZ, 0x2 ;  /* 0x0000000306007211 */ /* 0x0c0fe200078f10ff */
[----:B------:R-:W-:Y:S01]  /*1530*/  UMOV UR44, 0x400 ;  /* 0x00000400002c7882 */ /* 0x000fe20000000000 */
[----:B------:R-:W-:Y:S01]  /*1540*/  LEA.HI R6, R6, R3, RZ, 0x5 ;  /* 0x0000000306067211 */ /* 0x000fe200078f28ff */
[----:B------:R-:W-:Y:S01]  /*1550*/  USHF.R.U32.HI UR4, URZ, 0x2, UR38 ;  /* 0x000000023f047899 */ /* 0x000fe20008011626 */
[----:B------:R-:W-:Y:S01]  /*1560*/  R2UR UR46, R7 ;  /* 0x00000000072e72ca */ /* 0x000fe200000e0000 */
[----:B------:R-:W-:Y:S01]  /*1570*/  ULOP3.LUT UR45, UR38, 0x3, URZ, 0xc0, !UPT ;  /* 0x00000003262d7892 */ /* 0x000fe2000f8ec03f */
[--C-:B------:R-:W-:Y:S01]  /*1580*/  SHF.R.S32.HI R154, RZ, 0x2, R0.reuse ;  /* 0x00000002ff9a7819 */ /* 0x100fe20000011400 */
[----:B------:R-:W-:Y:S01]  /*1590*/  UISETP.LT.AND UP1, UPT, UR38, 0x1, UPT ;  /* 0x000000012600788c */ /* 0x000fe2000bf21270 */
[----:B------:R-:W-:Y:S01]  /*15a0*/  SHF.R.S32.HI R5, RZ, 0x1f, R0 ;  /* 0x0000001fff057819 */ /* 0x000fe20000011400 */
[----:B------:R-:W-:Y:S01]  /*15b0*/  ULOP3.LUT UR4, UR4, 0x1, URZ, 0xc0, !UPT ;  /* 0x0000000104047892 */ /* 0x000fe2000f8ec03f */
[----:B------:R-:W-:Y:S01]  /*15c0*/  LOP3.LUT R156, R0, 0xfffffffc, RZ, 0xc0, !PT ;  /* 0xfffffffc009c7812 */ /* 0x000fe200078ec0ff */
[----:B------:R-:W-:Y:S01]  /*15d0*/  ULDC UR6, c[0x0][0x284] ;  /* 0x0000a10000067ab9 */ /* 0x000fe20000000800 */
[----:B------:R-:W-:Y:S01]  /*15e0*/  LEA.HI R5, R5, R154, RZ, 0x3 ;  /* 0x0000009a05057211 */ /* 0x000fe200078f18ff */
[----:B------:R-:W-:Y:S01]  /*15f0*/  USEL UR45, UR45, URZ, !UP0 ;  /* 0x0000003f2d2d7287 */ /* 0x000fe2000c000000 */
[----:B------:R-:W-:Y:S01]  /*1600*/  ISETP.NE.AND P0, PT, R7, RZ, PT ;  /* 0x000000ff0700720c */ /* 0x000fe20003f05270 */
[----:B------:R-:W-:Y:S01]  /*1610*/  USEL UR48, UR38, 0x1, UP1 ;  /* 0x0000000126307887 */ /* 0x000fe20008800000 */
[----:B------:R-:W-:Y:S01]  /*1620*/  LOP3.LUT R5, R5, 0xfffffff8, RZ, 0xc0, !PT ;  /* 0xfffffff805057812 */ /* 0x000fe200078ec0ff */
[----:B------:R-:W-:Y:S01]  /*1630*/  USHF.L.U32 UR46, UR46, 0x3, URZ ;  /* 0x000000032e2e7899 */ /* 0x000fe2000800063f */
[----:B------:R-:W-:Y:S01]  /*1640*/  IMAD.IADD R156, R3, 0x1, -R156 ;  /* 0x00000001039c7824 */ /* 0x000fe200078e0a9c */
[----:B------:R-:W-:Y:S01]  /*1650*/  UISETP.EQ.U32.AND UP0, UPT, UR4, 0x1, !UP0 ;  /* 0x000000010400788c */ /* 0x000fe2000c702070 */
[----:B------:R-:W-:Y:S01]  /*1660*/  SEL R170, RZ, 0x1, P0 ;  /* 0x00000001ffaa7807 */ /* 0x000fe20000000000 */
[----:B------:R-:W-:Y:S01]  /*1670*/  IMAD.IADD R154, R154, 0x1, -R5 ;  /* 0x000000019a9a7824 */ /* 0x000fe200078e0a05 */
[----:B0-----:R-:W-:Y:S01]  /*1680*/  ULEA UR44, UR5, UR44, 0x18 ;  /* 0x0000002c052c7291 */ /* 0x001fe2000f8ec03f */
[----:B------:R-:W-:Y:S01]  /*1690*/  SHF.R.S32.HI R5, RZ, 0x5, R6 ;  /* 0x00000005ff057819 */ /* 0x000fe20000011406 */
[----:B------:R-:W-:Y:S01]  /*16a0*/  IMAD.U32 R158, RZ, RZ, UR46 ;  /* 0x0000002eff9e7e24 */ /* 0x000fe2000f8e00ff */
[----:B------:R-:W-:Y:S01]  /*16b0*/  ULOP3.LUT UR42, UR41, 0x1, URZ, 0xfc, !UPT ;  /* 0x00000001292a7892 */ /* 0x000fe2000f8efc3f */
[--C-:B------:R-:W-:Y:S01]  /*16c0*/  SHF.R.S32.HI R155, RZ, 0x1f, R154.reuse ;  /* 0x0000001fff9b7819 */ /* 0x100fe2000001149a */
[----:B------:R-:W-:Y:S01]  /*16d0*/  UIADD3 UR47, UR44, 0x50, URZ ;  /* 0x000000502c2f7890 */ /* 0x000fe2000fffe03f */
[C-C-:B------:R-:W-:Y:S01]  /*16e0*/  IMAD R161, R5.reuse, -0x10, -R154.reuse ;  /* 0xfffffff005a17824 */ /* 0x140fe200078e0a9a */
[C---:B------:R-:W-:Y:S01]  /*16f0*/  LOP3.LUT R160, R158.reuse, 0x8, RZ, 0xc0, !PT ;  /* 0x000000089ea07812 */ /* 0x040fe200078ec0ff */
[----:B------:R-:W-:Y:S01]  /*1700*/  USHF.L.U32 UR43, UR38, 0x1, URZ ;  /* 0x00000001262b7899 */ /* 0x000fe2000800063f */
[----:B------:R-:W-:Y:S01]  /*1710*/  IMAD.WIDE R154, R5, 0x10, R154 ;  /* 0x00000010059a7825 */ /* 0x000fe200078e029a */
[----:B------:R-:W-:Y:S01]  /*1720*/  LOP3.LUT R158, R158, 0x8, RZ, 0xc, !PT ;  /* 0x000000089e9e7812 */ /* 0x000fe200078e0cff */
[----:B------:R-:W-:Y:S01]  /*1730*/  UIADD3 UR48, -UR48, UR38, URZ ;  /* 0x0000002630307290 */ /* 0x000fe2000fffe13f */
[----:B------:R-:W-:Y:S01]  /*1740*/  LOP3.LUT R160, R160, 0x18, RZ, 0x3c, !PT ;  /* 0x00000018a0a07812 */ /* 0x000fe200078e3cff */
[----:B------:R-:W-:Y:S01]  /*1750*/  IMAD.U32 R157, RZ, RZ, UR47 ;  /* 0x0000002fff9d7e24 */ /* 0x000fe2000f8e00ff */
[----:B------:R-:W-:Y:S01]  /*1760*/  USEL UR49, URZ, 0x1, !UP0 ;  /* 0x000000013f317887 */ /* 0x000fe2000c000000 */
[----:B------:R-:W-:-:S02]  /*1770*/  VIADD R161, R161, UR6 ;  /* 0x00000006a1a17c36 */ /* 0x000fc40008000000 */
[----:B------:R-:W-:-:S09]  /*1780*/  VIADD R159, R157, UR46 ;  /* 0x0000002e9d9f7c36 */ /* 0x000fd20008000000 */
.L_x_293:
[----:B------:R-:W-:Y:S01]  /*1790*/  SHF.L.U32 R0, R170, 0x1f, RZ ;  /* 0x0000001faa007819 */ /* 0x000fe200000006ff */
[----:B------:R-:W-:Y:S02]  /*17a0*/  ULDC UR4, c[0x0][0x28c] ;  /* 0x0000a30000047ab9 */ /* 0x000fe40000000800 */
[----:B------:R-:W-:Y:S01]  /*17b0*/  ISETP.LT.AND P1, PT, RZ, UR4, PT ;  /* 0x00000004ff007c0c */ /* 0x000fe2000bf21270 */
[----:B------:R-:W0:Y:S02]  /*17c0*/  SYNCS.PHASECHK.TRANS64.TRYWAIT P0, [R157+UR46], R0 ;  /* 0x000000009d0075a7 */ /* 0x000e24000800016e */
[----:B01234-:R-:W-:Y:S10]  /*17d0*/  @!P0 BRA `(.L_x_18) ;  /* 0x000000a000488947 */ /* 0x01fff40003800000 */
.L_x_315:
[----:B------:R-:W-:Y:S05]  /*17e0*/  @P1 BRA `(.L_x_19) ;  /* 0x0000000000401947 */ /* 0x000fea0003800000 */
[----:B0-----:R-:W-:Y:S01]  /*17f0*/  MOV R0, 0x0 ;  /* 0x0000000000007802 */ /* 0x001fe20000000f00 */
[----:B------:R-:W-:Y:S01]  /*1800*/  ULDC.64 UR4, c[0x4][0x68] ;  /* 0x01001a0000047ab9 */ /* 0x000fe20000000a00 */
[----:B------:R-:W-:Y:S01]  /*1810*/  ULDC.64 UR6, c[0x4][0x8] ;  /* 0x0100020000067ab9 */ /* 0x000fe20000000a00 */
[----:B------:R-:W-:Y:S01]  /*1820*/  IMAD.U32 R4, RZ, RZ, UR4 ;  /* 0x00000004ff047e24 */ /* 0x000fe2000f8e00ff */
[----:B------:R0:W1:Y:S01]  /*1830*/  LDC.64 R14, c[0x4][R0] ;  /* 0x01000000000e7b82 */ /* 0x0000620000000a00 */
[----:B------:R-:W-:Y:S01]  /*1840*/  IMAD.U32 R5, RZ, RZ, UR5 ;  /* 0x00000005ff057e24 */ /* 0x000fe2000f8e00ff */
[----:B------:R-:W-:Y:S01]  /*1850*/  ULDC.64 UR4, c[0x4][0x70] ;  /* 0x01001c0000047ab9 */ /* 0x000fe20000000a00 */
[----:B------:R-:W-:Y:S02]  /*1860*/  IMAD.U32 R10, RZ, RZ, UR6 ;  /* 0x00000006ff0a7e24 */ /* 0x000fe4000f8e00ff */
[----:B------:R-:W-:Y:S02]  /*1870*/  IMAD.U32 R6, RZ, RZ, UR4 ;  /* 0x00000004ff067e24 */ /* 0x000fe4000f8e00ff */
[----:B------:R-:W-:-:S02]  /*1880*/  IMAD.U32 R7, RZ, RZ, UR5 ;  /* 0x00000005ff077e24 */ /* 0x000fc4000f8e00ff */
[----:B------:R-:W-:Y:S02]  /*1890*/  IMAD.U32 R11, RZ, RZ, UR7 ;  /* 0x00000007ff0b7e24 */ /* 0x000fe4000f8e00ff */
[----:B------:R-:W-:Y:S02]  /*18a0*/  IMAD.MOV.U32 R8, RZ, RZ, 0x1e1 ;  /* 0x000001e1ff087424 */ /* 0x000fe400078e00ff */
[----:B------:R-:W-:Y:S02]  /*18b0*/  IMAD.MOV.U32 R12, RZ, RZ, 0x1 ;  /* 0x00000001ff0c7424 */ /* 0x000fe400078e00ff */
[----:B0-----:R-:W-:-:S07]  /*18c0*/  IMAD.MOV.U32 R13, RZ, RZ, RZ ;  /* 0x000000ffff0d7224 */ /* 0x001fce00078e00ff */
[----:B------:R-:W-:-:S07]  /*18d0*/  LEPC R20, `(.L_x_19) ;  /* 0x000000001014794e */ /* 0x000fce0000000000 */
[----:B-1---5:R-:W-:Y:S05]  /*18e0*/  CALL.ABS.NOINC R14 ;  /* 0x000000000e007343 */ /* 0x022fea0003c00000 */
.L_x_19:
[----:B0-----:R-:W-:-:S05]  /*18f0*/  IMAD.U32 R0, RZ, RZ, UR42 ;  /* 0x0000002aff007e24 */ /* 0x001fca000f8e00ff */
[----:B------:R-:W-:-:S13]  /*1900*/  ISETP.NE.AND P0, PT, R0, 0x3, PT ;  /* 0x000000030000780c */ /* 0x000fda0003f05270 */
[----:B------:R-:W-:Y:S05]  /*1910*/  @!P0 BRA `(.L_x_20) ;  /* 0x0000000000048947 */ /* 0x000fea0003800000 */
[----:B------:R-:W-:Y:S01]  /*1920*/  BPT.TRAP 0x1 ;  /* 0x000000040000795c */ /* 0x000fe20000300000 */
.L_x_20:
[----:B------:R-:W-:Y:S02]  /*1930*/  IMAD.U32 R3, RZ, RZ, UR45 ;  /* 0x0000002dff037e24 */ /* 0x000fe4000f8e00ff */
[----:B------:R-:W-:-:S03]  /*1940*/  IMAD.U32 R0, RZ, RZ, UR49 ;  /* 0x00000031ff007e24 */ /* 0x000fc6000f8e00ff */
[----:B------:R-:W-:Y:S02]  /*1950*/  LEA R3, R3, UR44, 0x3 ;  /* 0x0000002c03037c11 */ /* 0x000fe4000f8e18ff */
[----:B------:R-:W-:-:S04]  /*1960*/  SHF.L.U32 R0, R0, 0x1f, RZ ;  /* 0x0000001f00007819 */ /* 0x000fc800000006ff */
[----:B------:R0:W1:Y:S01]  /*1970*/  SYNCS.PHASECHK.TRANS64.TRYWAIT P1, [R3+URZ], R0 ;  /* 0x00000000030075a7 */ /* 0x000062000802017f */
[----:B------:R-:W-:Y:S05]  /*1980*/  @!P0 BRA `(.L_x_21) ;  /* 0x0000000000048947 */ /* 0x000fea0003800000 */
[----:B------:R-:W-:Y:S01]  /*1990*/  BPT.TRAP 0x1 ;  /* 0x000000040000795c */ /* 0x000fe20000300000 */
.L_x_21:
[----:B------:R-:W-:-:S05]  /*19a0*/  IMAD.U32 R4, RZ, RZ, UR48 ;  /* 0x00000030ff047e24 */ /* 0x000fca000f8e00ff */
[----:B------:R-:W-:Y:S01]  /*19b0*/  ISETP.GE.AND P2, PT, R4, 0x1, PT ;  /* 0x000000010400780c */ /* 0x000fe20003f46270 */
[----:B-1----:R-:W-:-:S12]  /*19c0*/  @P1 BRA `(.L_x_22) ;  /* 0x0000000000081947 */ /* 0x002fd80003800000 */
[----:B------:R-:W1:Y:S02]  /*19d0*/  SYNCS.PHASECHK.TRANS64.TRYWAIT P1, [R3+URZ], R0 ;  /* 0x00000000030075a7 */ /* 0x000e64000802017f */
[----:B-1----:R-:W-:Y:S05]  /*19e0*/  @!P1 BRA `(.L_x_23) ;  /* 0x0000009c00d89947 */ /* 0x002fea0003800000 */
.L_x_22:
[----:B------:R-:W-:Y:S05]  /*19f0*/  WARPSYNC.ALL ;  /* 0x0000000000007948 */ /* 0x000fea0003800000 */
[----:B------:R-:W-:Y:S01]  /*1a00*/  UIADD3 UR4, UR44, 0x180, URZ ;  /* 0x000001802c047890 */ /* 0x000fe2000fffe03f */
[----:B------:R-:W-:Y:S01]  /*1a10*/  WARPGROUP.ARRIVE ;  /* 0x00000000000079c5 */ /* 0x000fe20000000000 */
[----:B------:R-:W-:Y:S02]  /*1a20*/  UIADD3 UR5, UR44, 0x8180, URZ ;  /* 0x000081802c057890 */ /* 0x000fe4000fffe03f */
[----:B------:R-:W-:Y:S02]  /*1a30*/  USHF.R.U32.HI UR4, URZ, 0x4, UR4 ;  /* 0x000000043f047899 */ /* 0x000fe40008011604 */
[----:B------:R-:W-:-:S02]  /*1a40*/  USHF.R.U32.HI UR5, URZ, 0x4, UR5 ;  /* 0x000000043f057899 */ /* 0x000fc40008011605 */
[----:B------:R-:W-:Y:S02]  /*1a50*/  ULOP3.LUT UR4, UR4, 0x3fff, URZ, 0xc0, !UPT ;  /* 0x00003fff04047892 */ /* 0x000fe4000f8ec03f */
[----:B------:R-:W-:Y:S02]  /*1a60*/  ULOP3.LUT UR5, UR5, 0x3fff, URZ, 0xc0, !UPT ;  /* 0x00003fff05057892 */ /* 0x000fe4000f8ec03f */
[----:B------:R-:W-:Y:S02]  /*1a70*/  ULOP3.LUT UR8, UR4, 0x10000, URZ, 0xfc, !UPT ;  /* 0x0001000004087892 */ /* 0x000fe4000f8efc3f */
[----:B------:R-:W-:Y:S02]  /*1a80*/  ULOP3.LUT UR9, UR5, 0x10000, URZ, 0xfc, !UPT ;  /* 0x0001000005097892 */ /* 0x000fe4000f8efc3f */
[----:B------:R-:W-:Y:S02]  /*1a90*/  ULEA UR10, UR45, UR8, 0x9 ;  /* 0x000000082d0a7291 */ /* 0x000fe4000f8e483f */
[----:B------:R-:W-:Y:S01]  /*1aa0*/  ULEA UR11, UR45, UR9, 0xb ;  /* 0x000000092d0b7291 */ /* 0x000fe2000f8e583f */
[----:B------:R-:W-:Y:S01]  /*1ab0*/  UMOV UR5, 0x40000040 ;  /* 0x4000004000057882 */ /* 0x000fe20000000000 */
[----:B------:R-:W-:-:S03]  /*1ac0*/  UMOV UR7, 0x40000040 ;  /* 0x4000004000077882 */ /* 0x000fc60000000000 */
[----:B------:R-:W-:Y:S02]  /*1ad0*/  UMOV UR4, UR10 ;  /* 0x0000000a00047c82 */ /* 0x000fe40008000000 */
[----:B------:R-:W-:Y:S02]  /*1ae0*/  UMOV UR6, UR11 ;  /* 0x0000000b00067c82 */ /* 0x000fe40008000000 */
[----:B------:R-:W-:Y:S01]  /*1af0*/  HGMMA.64x256x16.F32 R24, gdesc[UR4], RZ, !UPT, gsb0 ;  /* 0x03e00000041879f0 */ /* 0x000fe2000c0008ff */
[----:B------:R-:W-:Y:S02]  /*1b00*/  UIADD3 UR4, UR10, 0x2, URZ ;  /* 0x000000020a047890 */ /* 0x000fe4000fffe03f */
[----:B------:R-:W-:Y:S01]  /*1b10*/  UIADD3 UR6, UR11, 0x2, URZ ;  /* 0x000000020b067890 */ /* 0x000fe2000fffe03f */
[----:B------:R-:W-:Y:S01]  /*1b20*/  UMOV UR5, 0x40000040 ;  /* 0x4000004000057882 */ /* 0x000fe20000000000 */
[----:B------:R-:W-:Y:S01]  /*1b30*/  UMOV UR7, 0x40000040 ;  /* 0x4000004000077882 */ /* 0x000fe20000000000 */
[----:B------:R-:W-:-:S02]  /*1b40*/  WARPGROUP.DEPBAR.LE gsb0, 0x0 ;  /* 0x00008000000079c5 */ /* 0x000fc40000010000 */
[----:B------:R-:W-:-:S15]  /*1b50*/  WARPGROUP.ARRIVE ;  /* 0x00000000000079c5 */ /* 0x000fde0000000000 */
[----:B------:R-:W-:-:S05]  /*1b60*/  NOP ;  /* 0x0000000000007918 */ /* 0x000fca0000000000 */
[----:B------:R-:W-:Y:S01]  /*1b70*/  HGMMA.64x256x16.F32 R24, gdesc[UR4], R24, gsb0 ;  /* 0x03e00000041879f0 */ /* 0x000fe20008000818 */
[----:B------:R-:W-:Y:S02]  /*1b80*/  UIADD3 UR4, UR10, 0x4, URZ ;  /* 0x000000040a047890 */ /* 0x000fe4000fffe03f */
[----:B------:R-:W-:Y:S01]  /*1b90*/  UIADD3 UR6, UR11, 0x4, URZ ;  /* 0x000000040b067890 */ /* 0x000fe2000fffe03f */
[----:B------:R-:W-:Y:S01]  /*1ba0*/  UMOV UR5, 0x40000040 ;  /* 0x4000004000057882 */ /* 0x000fe20000000000 */
[----:B------:R-:W-:Y:S01]  /*1bb0*/  UMOV UR7, 0x40000040 ;  /* 0x4000004000077882 */ /* 0x000fe20000000000 */
[----:B------:R-:W-:Y:S02]  /*1bc0*/  WARPGROUP.DEPBAR.LE gsb0, 0x0 ;  /* 0x00008000000079c5 */ /* 0x000fe40000010000 */
        /* <DEDUP_REMOVED lines=10> */
[----:B------:R-:W-:Y:S03]  /*1c70*/  HGMMA.64x256x16.F32 R24, gdesc[UR4], R24, gsb0 ;  /* 0x03e00000041879f0 */ /* 0x000fe60008000818 */
[----:B------:R-:W-:Y:S02]  /*1c80*/  WARPGROUP.DEPBAR.LE gsb0, 0x0 ;  /* 0x00008000000079c5 */ /* 0x000fe40000010000 */
[----:B------:R-:W-:Y:S05]  /*1c90*/  @!P2 BRA `(.L_x_24) ;  /* 0x000000040024a947 */ /* 0x000fea0003800000 */
[----:B------:R-:W-:Y:S01]  /*1ca0*/  UIADD3 UR4, UR45, 0x1, URZ ;  /* 0x000000012d047890 */ /* 0x000fe2000fffe03f */
[----:B01----:R-:W-:Y:S02]  /*1cb0*/  IMAD.U32 R0, RZ, RZ, UR48 ;  /* 0x00000030ff007e24 */ /* 0x003fe4000f8e00ff */
[----:B------:R-:W-:Y:S01]  /*1cc0*/  IMAD.U32 R3, RZ, RZ, UR45 ;  /* 0x0000002dff037e24 */ /* 0x000fe2000f8e00ff */
[----:B------:R-:W-:-:S04]  /*1cd0*/  UISETP.NE.AND UP0, UPT, UR4, 0x4, UPT ;  /* 0x000000040400788c */ /* 0x000fc8000bf05270 */
[----:B------:R-:W-:Y:S02]  /*1ce0*/  USEL UR5, URZ, 0x1, UP0 ;  /* 0x000000013f057887 */ /* 0x000fe40008000000 */
[----:B------:R-:W-:Y:S02]  /*1cf0*/  USEL UR10, UR4, URZ, UP0 ;  /* 0x0000003f040a7287 */ /* 0x000fe40008000000 */
[----:B------:R-:W-:-:S06]  /*1d00*/  ULOP3.LUT UR5, UR49, UR5, URZ, 0x3c, !UPT ;  /* 0x0000000531057292 */ /* 0x000fcc000f8e3c3f */
[----:B------:R-:W-:-:S07]  /*1d10*/  IMAD.U32 R6, RZ, RZ, UR5 ;  /* 0x00000005ff067e24 */ /* 0x000fce000f8e00ff */
.L_x_31:
[----:B------:R-:W-:Y:S05]  /*1d20*/  @!P0 BRA `(.L_x_25) ;  /* 0x0000000000048947 */ /* 0x000fea0003800000 */
[----:B------:R-:W-:Y:S01]  /*1d30*/  BPT.TRAP 0x1 ;  /* 0x000000040000795c */ /* 0x000fe20000300000 */
.L_x_25:
[----:B------:R-:W-:Y:S01]  /*1d40*/  ULEA UR4, UR10, UR44, 0x3 ;  /* 0x0000002c0a047291 */ /* 0x000fe2000f8e183f */
[----:B------:R-:W-:-:S08]  /*1d50*/  SHF.L.U32 R4, R6, 0x1f, RZ ;  /* 0x0000001f06047819 */ /* 0x000fd000000006ff */
[----:B------:R0:W1:Y:S01]  /*1d60*/  SYNCS.PHASECHK.TRANS64.TRYWAIT P1, [UR4], R4 ;  /* 0x00000004ff0075a7 */ /* 0x0000620008020144 */
[----:B------:R-:W-:Y:S05]  /*1d70*/  @!P0 BRA `(.L_x_26) ;  /* 0x0000000000048947 */ /* 0x000fea0003800000 */
[----:B------:R-:W-:Y:S01]  /*1d80*/  BPT.TRAP 0x1 ;  /* 0x000000040000795c */ /* 0x000fe20000300000 */
.L_x_26:
[----:B-1----:R-:W-:Y:S05]  /*1d90*/  @P1 BRA `(.L_x_27) ;  /* 0x0000000000081947 */ /* 0x002fea0003800000 */
[----:B------:R-:W1:Y:S02]  /*1da0*/  SYNCS.PHASECHK.TRANS64.TRYWAIT P1, [UR4], R4 ;  /* 0x00000004ff0075a7 */ /* 0x000e640008020144 */
[----:B-1----:R-:W-:Y:S05]  /*1db0*/  @!P1 BRA `(.L_x_28) ;  /* 0x0000009800f89947 */ /* 0x002fea0003800000 */
.L_x_27:
[----:B------:R-:W-:Y:S01]  /*1dc0*/  ULEA UR11, UR10, UR8, 0x9 ;  /* 0x000000080a0b7291 */ /* 0x000fe2000f8e483f */
[----:B------:R-:W-:Y:S01]  /*1dd0*/  WARPGROUP.ARRIVE ;  /* 0x00000000000079c5 */ /* 0x000fe20000000000 */
[----:B------:R-:W-:Y:S01]  /*1de0*/  ULEA UR12, UR10, UR9, 0xb ;  /* 0x000000090a0c7291 */ /* 0x000fe2000f8e583f */
[----:B------:R-:W-:Y:S01]  /*1df0*/  UMOV UR5, 0x40000040 ;  /* 0x4000004000057882 */ /* 0x000fe20000000000 */
[----:B------:R-:W-:-:S03]  /*1e00*/  UMOV UR7, 0x40000040 ;  /* 0x4000004000077882 */ /* 0x000fc60000000000 */
[----:B------:R-:W-:Y:S02]  /*1e10*/  UMOV UR4, UR11 ;  /* 0x0000000b00047c82 */ /* 0x000fe40008000000 */
[----:B------:R-:W-:Y:S02]  /*1e20*/  UMOV UR6, UR12 ;  /* 0x0000000c00067c82 */ /* 0x000fe40008000000 */
[----:B------:R-:W-:Y:S01]  /*1e30*/  HGMMA.64x256x16.F32 R24, gdesc[UR4], R24, gsb0 ;  /* 0x03e00000041879f0 */ /* 0x000fe20008000818 */
        /* <DEDUP_REMOVED lines=26> */
[----:B------:R-:W-:Y:S01]  /*1fe0*/  BPT.TRAP 0x1 ;  /* 0x000000040000795c */ /* 0x000fe20000300000 */
.L_x_29:
[----:B------:R-:W-:Y:S01]  /*1ff0*/  ISETP.NE.AND P1, PT, R152, RZ, PT ;  /* 0x000000ff9800720c */ /* 0x000fe20003f25270 */
[----:B------:R-:W-:-:S12]  /*2000*/  UISETP.GT.U32.AND UP0, UPT, UR41, 0x1, UPT ;  /* 0x000000012900788c */ /* 0x000fd8000bf04070 */
[----:B01----:R-:W-:-:S05]  /*2010*/  @P1 LEA R4, R3, UR44, 0x3 ;  /* 0x0000002c03041c11 */ /* 0x003fca000f8e18ff */
[----:B------:R-:W-:-:S05]  /*2020*/  @P1 VIADD R4, R4, 0x20 ;  /* 0x0000002004041836 */ /* 0x000fca0000000000 */
[----:B------:R-:W-:-:S04]  /*2030*/  @P1 PRMT R4, R153, 0x654, R4 ;  /* 0x0000065499041816 */ /* 0x000fc80000000004 */
[----:B------:R0:W-:Y:S01]  /*2040*/  @P1 SYNCS.ARRIVE.TRANS64.RED.A1T0 RZ, [R4+URZ], RZ ;  /* 0x000000ff04ff19a7 */ /* 0x0001e2000810043f */
[----:B------:R-:W-:-:S13]  /*2050*/  PLOP3.LUT P1, PT, PT, PT, UP0, 0x80, 0x0 ;  /* 0x000000000000781c */ /* 0x000fda0003f2f008 */
[----:B0-----:R-:W-:Y:S05]  /*2060*/  @P1 BRA `(.L_x_30) ;  /* 0x0000000000041947 */ /* 0x001fea0003800000 */
[----:B------:R-:W-:Y:S01]  /*2070*/  BPT.TRAP 0x1 ;  /* 0x000000040000795c */ /* 0x000fe20000300000 */
.L_x_30:
[----:B------:R-:W-:Y:S01]  /*2080*/  UIADD3 UR10, UR10, 0x1, URZ ;  /* 0x000000010a0a7890 */ /* 0x000fe2000fffe03f */
[C---:B------:R-:W-:Y:S01]  /*2090*/  ISETP.GT.AND P2, PT, R0.reuse, 0x1, PT ;  /* 0x000000010000780c */ /* 0x040fe20003f44270 */
[----:B------:R-:W-:Y:S02]  /*20a0*/  VIADD R3, R3, 0x1 ;  /* 0x0000000103037836 */ /* 0x000fe40000000000 */
[----:B------:R-:W-:Y:S01]  /*20b0*/  UISETP.NE.AND UP0, UPT, UR10, 0x4, UPT ;  /* 0x000000040a00788c */ /* 0x000fe2000bf05270 */
[----:B------:R-:W-:Y:S02]  /*20c0*/  VIADD R0, R0, 0xffffffff ;  /* 0xffffffff00007836 */ /* 0x000fe40000000000 */
[C---:B------:R-:W-:Y:S01]  /*20d0*/  ISETP.NE.AND P1, PT, R3.reuse, 0x4, PT ;  /* 0x000000040300780c */ /* 0x040fe20003f25270 */
[----:B------:R-:W-:Y:S02]  /*20e0*/  USEL UR4, URZ, 0x1, UP0 ;  /* 0x000000013f047887 */ /* 0x000fe40008000000 */
[----:B------:R-:W-:Y:S01]  /*20f0*/  USEL UR10, UR10, URZ, UP0 ;  /* 0x0000003f0a0a7287 */ /* 0x000fe20008000000 */
[----:B------:R-:W-:-:S03]  /*2100*/  SEL R3, R3, RZ, P1 ;  /* 0x000000ff03037207 */ /* 0x000fc60000800000 */
[----:B------:R-:W-:Y:S01]  /*2110*/  LOP3.LUT R6, R6, UR4, RZ, 0x3c, !PT ;  /* 0x0000000406067c12 */ /* 0x000fe2000f8e3cff */
[----:B------:R-:W-:Y:S07]  /*2120*/  @P2 BRA `(.L_x_31) ;  /* 0xfffffff800fc2947 */ /* 0x000fee000383ffff */
.L_x_24:
[----:B01----:R-:W0:Y:S01]  /*2130*/  LDC R0, c[0x0][0x28c] ;  /* 0x0000a300ff007b82 */ /* 0x003e220000000800 */
[----:B------:R1:W-:Y:S01]  /*2140*/  SYNCS.ARRIVE.TRANS64.A1T0 RZ, [R158+UR47], RZ ;  /* 0x000000ff9eff79a7 */ /* 0x0003e2000810002f */
[----:B0-----:R-:W-:-:S13]  /*2150*/  ISETP.GE.AND P1, PT, R0, 0x1, PT ;  /* 0x000000010000780c */ /* 0x001fda0003f26270 */
[----:B-1----:R-:W-:Y:S05]  /*2160*/  @!P1 BRA `(.L_x_32) ;  /* 0x0000000000409947 */ /* 0x002fea0003800000 */
[----:B------:R-:W-:Y:S05]  /*2170*/  @!P0 BRA `(.L_x_33) ;  /* 0x0000000000048947 */ /* 0x000fea0003800000 */
[----:B------:R-:W-:Y:S01]  /*2180*/  BPT.TRAP 0x1 ;  /* 0x000000040000795c */ /* 0x000fe20000300000 */
.L_x_33:
[----:B------:R-:W-:Y:S01]  /*2190*/  ISETP.NE.AND P0, PT, R152, RZ, PT ;  /* 0x000000ff9800720c */ /* 0x000fe20003f05270 */
[----:B------:R-:W-:-:S12]  /*21a0*/  IMAD.U32 R3, RZ, RZ, UR44 ;  /* 0x0000002cff037e24 */ /* 0x000fd8000f8e00ff */
[----:B------:R-:W-:-:S05]  /*21b0*/  VOTEU.ANY UP0, P0 ;  /* 0x00000000003f7886 */ /* 0x000fca0000000100 */
[----:B------:R-:W-:Y:S02]  /*21c0*/  @UP0 UIADD3 UR4, UR48, UR45, URZ ;  /* 0x0000002d30040290 */ /* 0x000fe4000fffe03f */
[----:B------:R-:W-:-:S04]  /*21d0*/  UISETP.GT.U32.AND UP0, UPT, UR41, 0x1, UPT ;  /* 0x000000012900788c */ /* 0x000fc8000bf04070 */
[----:B------:R-:W-:-:S04]  /*21e0*/  IMAD.U32 R0, RZ, RZ, UR4 ;  /* 0x00000004ff007e24 */ /* 0x000fc8000f8e00ff */
[----:B------:R-:W-:-:S05]  /*21f0*/  @P0 IMAD.SHL.U32 R0, R0, 0x8, RZ ;  /* 0x0000000800000824 */ /* 0x000fca00078e00ff */
[----:B------:R-:W-:-:S04]  /*2200*/  @P0 LOP3.LUT R0, R0, 0x18, RZ, 0xc0, !PT ;  /* 0x0000001800000812 */ /* 0x000fc800078ec0ff */
[----:B------:R-:W-:-:S04]  /*2210*/  @P0 IADD3 R0, R3, 0x20, R0 ;  /* 0x0000002003000810 */ /* 0x000fc80007ffe000 */
[----:B------:R-:W-:-:S04]  /*2220*/  @P0 PRMT R0, R153, 0x654, R0 ;  /* 0x0000065499000816 */ /* 0x000fc80000000000 */
[----:B------:R0:W-:Y:S01]  /*2230*/  @P0 SYNCS.ARRIVE.TRANS64.RED.A1T0 RZ, [R0+URZ], RZ ;  /* 0x000000ff00ff09a7 */ /* 0x0001e2000810043f */
[----:B------:R-:W-:-:S13]  /*2240*/  PLOP3.LUT P0, PT, PT, PT, UP0, 0x80, 0x0 ;  /* 0x000000000000781c */ /* 0x000fda0003f0f008 */
[----:B0-----:R-:W-:Y:S05]  /*2250*/  @P0 BRA `(.L_x_32) ;  /* 0x0000000000040947 */ /* 0x001fea0003800000 */
[----:B------:R-:W-:Y:S01]  /*2260*/  BPT.TRAP 0x1 ;  /* 0x000000040000795c */ /* 0x000fe20000300000 */
.L_x_32:
[----:B------:R-:W-:Y:S01]  /*2270*/  SHF.L.U32 R0, R170, 0x1f, RZ ;  /* 0x0000001faa007819 */ /* 0x000fe200000006ff */
[----:B------:R-:W-:Y:S01]  /*2280*/  UIADD3 UR45, UR43, UR45, URZ ;  /* 0x0000002d2b2d7290 */ /* 0x000fe2000fffe03f */
[----:B------:R-:W0:Y:S01]  /*2290*/  LDC R7, c[0x0][0x288] ;  /* 0x0000a200ff077b82 */ /* 0x000e220000000800 */
[----:B------:R-:W-:Y:S02]  /*22a0*/  IMAD.SHL.U32 R8, R156, 0x2, RZ ;  /* 0x000000029c087824 */ /* 0x000fe400078e00ff */
[----:B------:R-:W-:Y:S02]  /*22b0*/  USHF.R.U32.HI UR4, URZ, 0x2, UR45 ;  /* 0x000000023f047899 */ /* 0x000fe4000801162d */
[----:B------:R-:W-:Y:S01]  /*22c0*/  UISETP.GT.U32.AND UP0, UPT, UR45, 0x3, UPT ;  /* 0x000000032d00788c */ /* 0x000fe2000bf04070 */
[----:B------:R-:W-:Y:S01]  /*22d0*/  SHF.R.S32.HI R9, RZ, 0x1f, R8 ;  /* 0x0000001fff097819 */ /* 0x000fe20000011408 */
[----:B------:R-:W-:Y:S01]  /*22e0*/  ULOP3.LUT UR4, UR4, 0x1, URZ, 0xc0, !UPT ;  /* 0x0000000104047892 */ /* 0x000fe2000f8ec03f */
[----:B------:R-:W1:Y:S01]  /*22f0*/  SYNCS.PHASECHK.TRANS64.TRYWAIT P0, [R157+UR46+0x10], R0 ;  /* 0x000010009d0075a7 */ /* 0x000e62000800016e */
[----:B------:R-:W-:-:S02]  /*2300*/  UISETP.LT.U32.AND UP0, UPT, UR43, 0x4, UP0 ;  /* 0x000000042b00788c */ /* 0x000fc40008701070 */
[----:B------:R-:W-:Y:S02]  /*2310*/  UISETP.NE.U32.AND UP1, UPT, UR4, 0x1, UPT ;  /* 0x000000010400788c */ /* 0x000fe4000bf25070 */
[----:B------:R-:W-:Y:S02]  /*2320*/  USEL UR5, URZ, 0x1, !UP0 ;  /* 0x000000013f057887 */ /* 0x000fe4000c000000 */
[----:B------:R-:W-:Y:S02]  /*2330*/  UISETP.GT.U32.AND UP1, UPT, UR43, 0x3, !UP1 ;  /* 0x000000032b00788c */ /* 0x000fe4000cf24070 */
[----:B------:R-:W-:Y:S02]  /*2340*/  ULOP3.LUT UR45, UR45, 0x3, URZ, 0xc0, !UPT ;  /* 0x000000032d2d7892 */ /* 0x000fe4000f8ec03f */
[----:B------:R-:W-:-:S04]  /*2350*/  USEL UR4, URZ, 0x1, !UP1 ;  /* 0x000000013f047887 */ /* 0x000fc8000c800000 */
[----:B------:R-:W-:Y:S01]  /*2360*/  ULOP3.LUT UR49, UR4, UR49, UR5, 0x96, !UPT ;  /* 0x0000003104317292 */ /* 0x000fe2000f8e9605 */
[----:B01----:R-:W-:Y:S11]  /*2370*/  @!P0 BRA `(.L_x_34) ;  /* 0x0000009400a08947 */ /* 0x003ff60003800000 */
.L_x_316:
[----:B------:R-:W-:Y:S01]  /*2380*/  IMAD.SHL.U32 R4, R18, 0x40, RZ ;  /* 0x0000004012047824 */ /* 0x000fe200078e00ff */
[----:B------:R-:W-:Y:S01]  /*2390*/  ULDC UR6, c[0x0][0x284] ;  /* 0x0000a10000067ab9 */ /* 0x000fe20000000800 */
[----:B------:R-:W-:Y:S01]  /*23a0*/  IMAD.SHL.U32 R12, R2, 0x100, RZ ;  /* 0x00000100020c7824 */ /* 0x000fe200078e00ff */
[----:B------:R-:W-:Y:S01]  /*23b0*/  SHF.R.S32.HI R165, RZ, 0x1f, R19 ;  /* 0x0000001fffa57819 */ /* 0x000fe20000011413 */
[----:B------:R-:W-:Y:S01]  /*23c0*/  ULDC.64 UR4, c[0x0][0x5d0] ;  /* 0x0001740000047ab9 */ /* 0x000fe20000000a00 */
[----:B------:R-:W-:Y:S01]  /*23d0*/  ISETP.GE.AND P0, PT, R4, UR6, PT ;  /* 0x0000000604007c0c */ /* 0x000fe2000bf06270 */
[----:B------:R-:W-:Y:S01]  /*23e0*/  IMAD.WIDE.U32 R2, R19, UR4, R8 ;  /* 0x0000000413027c25 */ /* 0x000fe2000f8e0008 */
[----:B------:R-:W-:Y:S02]  /*23f0*/  SHF.R.S32.HI R13, RZ, 0x1f, R12 ;  /* 0x0000001fff0d7819 */ /* 0x000fe4000001140c */
[C---:B------:R-:W-:Y:S01]  /*2400*/  ISETP.GE.OR P0, PT, R12.reuse, R7, P0 ;  /* 0x000000070c00720c */ /* 0x040fe20000706670 */
[----:B0-----:R-:W-:Y:S01]  /*2410*/  IMAD R0, R165, UR4, RZ ;  /* 0x00000004a5007c24 */ /* 0x001fe2000f8e02ff */
[----:B------:R-:W-:-:S03]  /*2420*/  IADD3 R2, P1, R12, R2, RZ ;  /* 0x000000020c027210 */ /* 0x000fc60007f3e0ff */
[----:B------:R-:W-:-:S05]  /*2430*/  IMAD R5, R19, UR5, R0 ;  /* 0x0000000513057c24 */ /* 0x000fca000f8e0200 */
[----:B------:R-:W-:-:S03]  /*2440*/  IADD3.X R3, R13, R3, R5, P1, !PT ;  /* 0x000000030d037210 */ /* 0x000fc60000ffe405 */
[----:B------:R-:W-:Y:S05]  /*2450*/  @P0 BRA `(.L_x_35) ;  /* 0x0000007c00040947 */ /* 0x000fea0003800000 */
[----:B------:R-:W0:Y:S01]  /*2460*/  LDC.64 R10, c[0x0][0x5c8] ;  /* 0x00017200ff0a7b82 */ /* 0x000e220000000a00 */
[----:B-----5:R-:W-:Y:S01]  /*2470*/  FSETP.NEU.AND P0, PT, R22, RZ, PT ;  /* 0x000000ff1600720b */ /* 0x020fe20003f0d000 */
[----:B------:R-:W-:Y:S01]  /*2480*/  IMAD R5, R156, -0x2, R7 ;  /* 0xfffffffe9c057824 */ /* 0x000fe200078e0207 */
[----:B------:R-:W-:Y:S01]  /*2490*/  BSSY B0, `(.L_x_35) ;  /* 0x00007bd000007945 */ /* 0x000fe20003800000 */
[----:B------:R-:W-:-:S04]  /*24a0*/  IMAD.WIDE R162, R18, 0x40, R154 ;  /* 0x0000004012a27825 */ /* 0x000fc800078e029a */
[----:B------:R-:W-:Y:S02]  /*24b0*/  IMAD.IADD R0, R5, 0x1, -R12 ;  /* 0x0000000105007824 */ /* 0x000fe400078e0a0c */
[----:B------:R-:W-:-:S03]  /*24c0*/  IMAD.IADD R4, R161, 0x1, -R4 ;  /* 0x00000001a1047824 */ /* 0x000fc600078e0a04 */
[----:B------:R-:W-:-:S04]  /*24d0*/  ISETP.GT.AND P2, PT, R0, RZ, PT ;  /* 0x000000ff0000720c */ /* 0x000fc80003f44270 */
[----:B------:R-:W-:Y:S01]  /*24e0*/  ISETP.GT.AND P1, PT, R4, RZ, P2 ;  /* 0x000000ff0400720c */ /* 0x000fe20001724270 */
[-C--:B0-----:R-:W-:Y:S02]  /*24f0*/  IMAD R5, R163, R10.reuse, RZ ;  /* 0x0000000aa3057224 */ /* 0x081fe400078e02ff */
[----:B------:R-:W-:-:S04]  /*2500*/  IMAD.WIDE.U32 R172, R162, R10, R2 ;  /* 0x0000000aa2ac7225 */ /* 0x000fc800078e0002 */
[----:B------:R-:W-:-:S04]  /*2510*/  IMAD R5, R162, R11, R5 ;  /* 0x0000000ba2057224 */ /* 0x000fc800078e0205 */
[----:B------:R-:W-:Y:S01]  /*2520*/  IMAD.IADD R175, R173, 0x1, R5 ;  /* 0x00000001adaf7824 */ /* 0x000fe200078e0205 */
[----:B------:R-:W-:Y:S06]  /*2530*/  @!P0 BRA `(.L_x_36) ;  /* 0x0000005400a08947 */ /* 0x000fec0003800000 */
[----:B------:R-:W0:Y:S01]  /*2540*/  LDC.64 R20, c[0x0][0x5b8] ;  /* 0x00016e00ff147b82 */ /* 0x000e220000000a00 */
[----:B------:R-:W-:-:S07]  /*2550*/  ULDC.64 UR4, c[0x0][0x5c0] ;  /* 0x0001700000047ab9 */ /* 0x000fce0000000a00 */
[----:B------:R-:W1:Y:S08]  /*2560*/  LDC.64 R166, c[0x0][0x5b0] ;  /* 0x00016c00ffa67b82 */ /* 0x000e700000000a00 */
[----:B------:R-:W2:Y:S01]  /*2570*/  LDC.64 R14, c[0x0][0x5a8] ;  /* 0x00016a00ff0e7b82 */ /* 0x000ea20000000a00 */
[-C--:B0-----:R-:W-:Y:S02]  /*2580*/  IMAD R6, R165, R20.reuse, RZ ;  /* 0x00000014a5067224 */ /* 0x081fe400078e02ff */
[----:B------:R-:W-:-:S04]  /*2590*/  IMAD.WIDE.U32 R2, R19, R20, R8 ;  /* 0x0000001413027225 */ /* 0x000fc800078e0008 */
[----:B------:R-:W-:Y:S01]  /*25a0*/  IMAD R171, R19, R21, R6 ;  /* 0x0000001513ab7224 */ /* 0x000fe200078e0206 */
[----:B------:R-:W-:Y:S01]  /*25b0*/  IADD3 R164, P0, R12, R2, RZ ;  /* 0x000000020ca47210 */ /* 0x000fe20007f1e0ff */
[----:B-1----:R-:W-:-:S03]  /*25c0*/  IMAD R2, R163, R166, RZ ;  /* 0x000000a6a3027224 */ /* 0x002fc600078e02ff */
[----:B------:R-:W-:Y:S01]  /*25d0*/  IADD3.X R165, R13, R3, R171, P0, !PT ;  /* 0x000000030da57210 */ /* 0x000fe200007fe4ab */
[C---:B------:R-:W-:Y:S02]  /*25e0*/  IMAD R173, R162.reuse, R167, R2 ;  /* 0x000000a7a2ad7224 */ /* 0x040fe400078e0202 */
[----:B------:R-:W-:-:S04]  /*25f0*/  IMAD.WIDE.U32 R2, R162, R166, R164 ;  /* 0x000000a6a2027225 */ /* 0x000fc800078e00a4 */
[----:B------:R-:W-:Y:S01]  /*2600*/  IMAD.IADD R3, R3, 0x1, R173 ;  /* 0x0000000103037824 */ /* 0x000fe200078e02ad */
[----:B--2---:R-:W-:-:S04]  /*2610*/  LEA R6, P0, R2, R14, 0x1 ;  /* 0x0000000e02067211 */ /* 0x004fc800078008ff */
[----:B------:R-:W-:-:S05]  /*2620*/  LEA.HI.X R7, R2, R15, R3, 0x1, P0 ;  /* 0x0000000f02077211 */ /* 0x000fca00000f0c03 */
[----:B------:R0:W2:Y:S01]  /*2630*/  @P1 LDG.E.LTC128B.U16 R5, desc[UR50][R6.64] ;  /* 0x0000003206051981 */ /* 0x0000a2000c1e1520 */
[----:B------:R-:W-:Y:S01]  /*2640*/  IMAD.WIDE.U32 R2, R162, R166, R12 ;  /* 0x000000a6a2027225 */ /* 0x000fe200078e000c */
[----:B------:R-:W-:Y:S02]  /*2650*/  BSSY B1, `(.L_x_37) ;  /* 0x0000014000017945 */ /* 0x000fe40003800000 */
[----:B------:R-:W-:-:S04]  /*2660*/  IADD3 R168, P0, R8, R2, RZ ;  /* 0x0000000208a87210 */ /* 0x000fc80007f1e0ff */
[----:B------:R-:W-:Y:S02]  /*2670*/  IADD3.X R169, R9, R173, R3, P0, !PT ;  /* 0x000000ad09a97210 */ /* 0x000fe400007fe403 */
[----:B------:R-:W-:Y:S01]  /*2680*/  LEA R2, P0, R172, UR4, 0x1 ;  /* 0x00000004ac027c11 */ /* 0x000fe2000f8008ff */
[----:B------:R-:W-:-:S03]  /*2690*/  IMAD.WIDE.U32 R168, R19, R20, R168 ;  /* 0x0000001413a87225 */ /* 0x000fc600078e00a8 */
[----:B------:R-:W-:Y:S02]  /*26a0*/  LEA.HI.X R3, R172, UR5, R175, 0x1, P0 ;  /* 0x00000005ac037c11 */ /* 0x000fe400080f0caf */
[----:B------:R-:W-:Y:S01]  /*26b0*/  ISETP.GT.AND P0, PT, R0, 0x1, PT ;  /* 0x000000010000780c */ /* 0x000fe20003f04270 */
[----:B0-----:R-:W-:Y:S01]  /*26c0*/  IMAD.IADD R7, R171, 0x1, R169 ;  /* 0x00000001ab077824 */ /* 0x001fe200078e02a9 */
[----:B------:R-:W-:Y:S02]  /*26d0*/  LEA R6, P4, R168, R14, 0x1 ;  /* 0x0000000ea8067211 */ /* 0x000fe400078808ff */
[----:B------:R-:W-:Y:S02]  /*26e0*/  ISETP.GT.AND P3, PT, R4, RZ, P0 ;  /* 0x000000ff0400720c */ /* 0x000fe40000764270 */
[----:B------:R-:W-:Y:S01]  /*26f0*/  LEA.HI.X R7, R168, R15, R7, 0x1, P4 ;  /* 0x0000000fa8077211 */ /* 0x000fe200020f0c07 */
[C---:B------:R-:W-:Y:S01]  /*2700*/  IMAD.SHL.U32 R168, R166.reuse, 0x8, RZ ;  /* 0x00000008a6a87824 */ /* 0x040fe200078e00ff */
[----:B------:R-:W-:Y:S01]  /*2710*/  SHF.L.U64.HI R169, R166, 0x3, R167 ;  /* 0x00000003a6a97819 */ /* 0x000fe200000102a7 */
[----:B--2---:R-:W-:-:S05]  /*2720*/  HADD2.F32 R21, -RZ, R5.H0_H0 ;  /* 0x20000005ff157230 */ /* 0x004fca0000004100 */
[----:B------:R-:W-:-:S04]  /*2730*/  FMUL R21, R21, R22 ;  /* 0x0000001615157220 */ /* 0x000fc80000400000 */
[----:B------:R-:W-:-:S05]  /*2740*/  FFMA R21, R24, R23, R21 ;  /* 0x0000001718157223 */ /* 0x000fca0000000015 */
[----:B------:R-:W-:-:S05]  /*2750*/  F2FP.F16.F32.PACK_AB R21, RZ, R21 ;  /* 0x00000015ff15723e */ /* 0x000fca00000000ff */
[----:B------:R0:W-:Y:S01]  /*2760*/  @P1 STG.E.U16 desc[UR50][R2.64], R21 ;  /* 0x0000001502001986 */ /* 0x0001e2000c101532 */
[----:B------:R-:W-:Y:S05]  /*2770*/  @!P3 BRA `(.L_x_38) ;  /* 0x000000000004b947 */ /* 0x000fea0003800000 */
[----:B------:R1:W5:Y:S02]  /*2780*/  LDG.E.LTC128B.U16 R5, desc[UR50][R6.64+0x2] ;  /* 0x0000023206057981 */ /* 0x000364000c1e1520 */
.L_x_38:
[----:B------:R-:W-:Y:S05]  /*2790*/  BSYNC B1 ;  /* 0x0000000000017941 */ /* 0x000fea0003800000 */
.L_x_37:
[----:B0----5:R-:W-:Y:S01]  /*27a0*/  HADD2.F32 R21, -RZ, R5.H0_H0 ;  /* 0x20000005ff157230 */ /* 0x021fe20000004100 */
[----:B------:R-:W-:Y:S01]  /*27b0*/  ISETP.GT.AND P2, PT, R4, 0x8, P2 ;  /* 0x000000080400780c */ /* 0x000fe20001744270 */
[----:B------:R-:W-:-:S04]  /*27c0*/  IMAD.WIDE.U32 R168, R162, R166, R168 ;  /* 0x000000a6a2a87225 */ /* 0x000fc800078e00a8 */
[----:B------:R-:W-:Y:S01]  /*27d0*/  FMUL R18, R21, R22 ;  /* 0x0000001615127220 */ /* 0x000fe20000400000 */
[----:B------:R-:W-:Y:S01]  /*27e0*/  IMAD.IADD R173, R173, 0x1, R169 ;  /* 0x00000001adad7824 */ /* 0x000fe200078e02a9 */
[----:B------:R-:W-:Y:S02]  /*27f0*/  IADD3 R21, P1, R164, R168, RZ ;  /* 0x000000a8a4157210 */ /* 0x000fe40007f3e0ff */
[----:B------:R-:W-:-:S03]  /*2800*/  FFMA R18, R25, R23, R18 ;  /* 0x0000001719127223 */ /* 0x000fc60000000012 */
[----:B------:R-:W-:Y:S01]  /*2810*/  IMAD.X R164, R173, 0x1, R165, P1 ;  /* 0x00000001ada47824 */ /* 0x000fe200008e06a5 */
[C---:B------:R-:W-:Y:S02]  /*2820*/  LEA R24, P1, R21.reuse, R14, 0x1 ;  /* 0x0000000e15187211 */ /* 0x040fe400078208ff */
[----:B------:R-:W-:Y:S02]  /*2830*/  F2FP.F16.F32.PACK_AB R18, RZ, R18 ;  /* 0x00000012ff12723e */ /* 0x000fe400000000ff */
[----:B------:R-:W-:Y:S02]  /*2840*/  LEA.HI.X R25, R21, R15, R164, 0x1, P1 ;  /* 0x0000000f15197211 */ /* 0x000fe400008f0ca4 */
[----:B------:R-:W-:Y:S02]  /*2850*/  PRMT R21, R18, 0x7610, R21 ;  /* 0x0000761012157816 */ /* 0x000fe40000000015 */
[----:B------:R-:W-:-:S03]  /*2860*/  PRMT R18, R5, 0x7610, R18 ;  /* 0x0000761005127816 */ /* 0x000fc60000000012 */
[----:B------:R0:W-:Y:S04]  /*2870*/  @P3 STG.E.U16 desc[UR50][R2.64+0x2], R21 ;  /* 0x0000021502003986 */ /* 0x0001e8000c101532 */
[----:B------:R-:W2:Y:S01]  /*2880*/  @P2 LDG.E.LTC128B.U16 R18, desc[UR50][R24.64] ;  /* 0x0000003218122981 */ /* 0x000ea2000c1e1520 */
[----:B------:R-:W-:Y:S01]  /*2890*/  IADD3 R8, P1, P3, R8, R168, R12 ;  /* 0x000000a808087210 */ /* 0x000fe20007b3e00c */
[----:B------:R-:W-:Y:S01]  /*28a0*/  BSSY B1, `(.L_x_39) ;  /* 0x0000011000017945 */ /* 0x000fe20003800000 */
[C---:B------:R-:W-:Y:S02]  /*28b0*/  SHF.L.U64.HI R11, R10.reuse, 0x4, R11 ;  /* 0x000000040a0b7819 */ /* 0x040fe4000001020b */
[----:B------:R-:W-:Y:S02]  /*28c0*/  IADD3.X R9, R9, R173, R13, P1, P3 ;  /* 0x000000ad09097210 */ /* 0x000fe40000fe640d */
[----:B------:R-:W-:-:S02]  /*28d0*/  LEA R10, P1, R10, R2, 0x4 ;  /* 0x000000020a0a7211 */ /* 0x000fc400078220ff */
[----:B------:R-:W-:Y:S01]  /*28e0*/  ISETP.GT.AND P0, PT, R4, 0x8, P0 ;  /* 0x000000080400780c */ /* 0x000fe20000704270 */
[----:B0-----:R-:W-:-:S04]  /*28f0*/  IMAD.WIDE.U32 R20, R19, R20, R8 ;  /* 0x0000001413147225 */ /* 0x001fc800078e0008 */
[----:B------:R-:W-:Y:S01]  /*2900*/  IMAD.X R11, R11, 0x1, R3, P1 ;  /* 0x000000010b0b7824 */ /* 0x000fe200008e0603 */
[----:B------:R-:W-:Y:S01]  /*2910*/  LEA R8, P3, R20, R14, 0x1 ;  /* 0x0000000e14087211 */ /* 0x000fe200078608ff */
[----:B------:R-:W-:-:S05]  /*2920*/  IMAD.IADD R9, R171, 0x1, R21 ;  /* 0x00000001ab097824 */ /* 0x000fca00078e0215 */
[----:B------:R-:W-:Y:S01]  /*2930*/  LEA.HI.X R9, R20, R15, R9, 0x1, P3 ;  /* 0x0000000f14097211 */ /* 0x000fe200018f0c09 */
[----:B--2---:R-:W-:-:S05]  /*2940*/  HADD2.F32 R5, -RZ, R18.H0_H0 ;  /* 0x20000012ff057230 */ /* 0x004fca0000004100 */
[----:B------:R-:W-:-:S04]  /*2950*/  FMUL R5, R5, R22 ;  /* 0x0000001605057220 */ /* 0x000fc80000400000 */
[----:B------:R-:W-:-:S05]  /*2960*/  FFMA R5, R26, R23, R5 ;  /* 0x000000171a057223 */ /* 0x000fca0000000005 */
[----:B------:R-:W-:-:S05]  /*2970*/  F2FP.F16.F32.PACK_AB R5, RZ, R5 ;  /* 0x00000005ff05723e */ /* 0x000fca00000000ff */
[----:B------:R0:W-:Y:S01]  /*2980*/  @P2 STG.E.U16 desc[UR50][R10.64], R5 ;  /* 0x000000050a002986 */ /* 0x0001e2000c101532 */
[----:B------:R-:W-:Y:S05]  /*2990*/  @!P0 BRA `(.L_x_40) ;  /* 0x0000000000048947 */ /* 0x000fea0003800000 */
[----:B------:R2:W5:Y:S02]  /*29a0*/  LDG.E.LTC128B.U16 R18, desc[UR50][R8.64+0x2] ;  /* 0x0000023208127981 */ /* 0x000564000c1e1520 */
.L_x_40:
[----:B------:R-:W-:Y:S05]  /*29b0*/  BSYNC B1 ;  /* 0x0000000000017941 */ /* 0x000fea0003800000 */
.L_x_39:
[----:B0----5:R-:W-:Y:S01]  /*29c0*/  HADD2.F32 R5, -RZ, R18.H0_H0 ;  /* 0x20000012ff057230 */ /* 0x021fe20000004100 */
[----:B------:R-:W-:Y:S01]  /*29d0*/  ISETP.GT.AND P1, PT, R0, 0x8, PT ;  /* 0x000000080000780c */ /* 0x000fe20003f24270 */
[----:B------:R-:W-:Y:S03]  /*29e0*/  BSSY B1, `(.L_x_41) ;  /* 0x0000008000017945 */ /* 0x000fe60003800000 */
[----:B------:R-:W-:Y:S01]  /*29f0*/  FMUL R12, R5, R22 ;  /* 0x00000016050c7220 */ /* 0x000fe20000400000 */
[----:B------:R-:W-:-:S03]  /*2a00*/  ISETP.GT.AND P2, PT, R4, RZ, P1 ;  /* 0x000000ff0400720c */ /* 0x000fc60000f44270 */
[----:B------:R-:W-:-:S05]  /*2a10*/  FFMA R12, R27, R23, R12 ;  /* 0x000000171b0c7223 */ /* 0x000fca000000000c */
[----:B------:R-:W-:-:S05]  /*2a20*/  F2FP.F16.F32.PACK_AB R12, RZ, R12 ;  /* 0x0000000cff0c723e */ /* 0x000fca00000000ff */
[----:B------:R0:W-:Y:S01]  /*2a30*/  @P0 STG.E.U16 desc[UR50][R10.64+0x2], R12 ;  /* 0x0000020c0a000986 */ /* 0x0001e2000c101532 */
[----:B------:R-:W-:Y:S05]  /*2a40*/  @!P2 BRA `(.L_x_42) ;  /* 0x000000000004a947 */ /* 0x000fea0003800000 */
[----:B------:R3:W5:Y:S02]  /*2a50*/  LDG.E.LTC128B.U16 R18, desc[UR50][R6.64+0x10] ;  /* 0x0000103206127981 */ /* 0x000764000c1e1520 */
.L_x_42:
[----:B------:R-:W-:Y:S05]  /*2a60*/  BSYNC B1 ;  /* 0x0000000000017941 */ /* 0x000fea0003800000 */
.L_x_41:
[----:B-----5:R-:W-:Y:S01]  /*2a70*/  HADD2.F32 R5, -RZ, R18.H0_H0 ;  /* 0x20000012ff057230 */ /* 0x020fe20000004100 */
        /* <DEDUP_REMOVED lines=9> */
.L_x_44:
[----:B------:R-:W-:Y:S05]  /*2b10*/  BSYNC B1 ;  /* 0x0000000000017941 */ /* 0x000fea0003800000 */
.L_x_43:
[----:B----45:R-:W-:Y:S01]  /*2b20*/  HADD2.F32 R5, -RZ, R18.H0_H0 ;  /* 0x20000012ff057230 */ /* 0x030fe20000004100 */
[----:B------:R-:W-:Y:S01]  /*2b30*/  ISETP.GT.AND P1, PT, R4, 0x8, P1 ;  /* 0x000000080400780c */ /* 0x000fe20000f24270 */
[----:B------:R-:W-:Y:S03]  /*2b40*/  BSSY B1, `(.L_x_45) ;  /* 0x0000007000017945 */ /* 0x000fe60003800000 */
[----:B0-----:R-:W-:-:S04]  /*2b50*/  FMUL R12, R5, R22 ;  /* 0x00000016050c7220 */ /* 0x001fc80000400000 */
[----:B------:R-:W-:-:S05]  /*2b60*/  FFMA R12, R29, R23, R12 ;  /* 0x000000171d0c7223 */ /* 0x000fca000000000c */
[----:B------:R-:W-:-:S05]  /*2b70*/  F2FP.F16.F32.PACK_AB R12, RZ, R12 ;  /* 0x0000000cff0c723e */ /* 0x000fca00000000ff */
[----:B------:R0:W-:Y:S01]  /*2b80*/  @P3 STG.E.U16 desc[UR50][R2.64+0x12], R12 ;  /* 0x0000120c02003986 */ /* 0x0001e2000c101532 */
[----:B------:R-:W-:Y:S05]  /*2b90*/  @!P1 BRA `(.L_x_46) ;  /* 0x0000000000049947 */ /* 0x000fea0003800000 */
[----:B------:R4:W5:Y:S02]  /*2ba0*/  LDG.E.LTC128B.U16 R18, desc[UR50][R8.64+0x10] ;  /* 0x0000103208127981 */ /* 0x000964000c1e1520 */
.L_x_46:
[----:B------:R-:W-:Y:S05]  /*2bb0*/  BSYNC B1 ;  /* 0x0000000000017941 */ /* 0x000fea0003800000 */
.L_x_45:
[----:B-----5:R-:W-:Y:S01]  /*2bc0*/  HADD2.F32 R5, -RZ, R18.H0_H0 ;  /* 0x20000012ff057230 */ /* 0x020fe20000004100 */
[----:B------:R-:W-:Y:S01]  /*2bd0*/  ISETP.GT.AND P0, PT, R4, 0x8, P0 ;  /* 0x000000080400780c */ /* 0x000fe20000704270 */
[----:B------:R-:W-:Y:S03]  /*2be0*/  BSSY B1, `(.L_x_47) ;  /* 0x0000007000017945 */ /* 0x000fe60003800000 */
[----:B------:R-:W-:-:S04]  /*2bf0*/  FMUL R5, R5, R22 ;  /* 0x0000001605057220 */ /* 0x000fc80000400000 */
[----:B------:R-:W-:-:S05]  /*2c00*/  FFMA R5, R30, R23, R5 ;  /* 0x000000171e057223 */ /* 0x000fca0000000005 */
[----:B------:R-:W-:-:S05]  /*2c10*/  F2FP.F16.F32.PACK_AB R5, RZ, R5 ;  /* 0x00000005ff05723e */ /* 0x000fca00000000ff */
[----:B------:R0:W-:Y:S01]  /*2c20*/  @P1 STG.E.U16 desc[UR50][R10.64+0x10], R5 ;  /* 0x000010050a001986 */ /* 0x0001e2000c101532 */
[----:B------:R-:W-:Y:S05]  /*2c30*/  @!P0 BRA `(.L_x_48) ;  /* 0x0000000000048947 */ /* 0x000fea0003800000 */
[----:B------:R0:W5:Y:S02]  /*2c40*/  LDG.E.LTC128B.U16 R18, desc[UR50][R8.64+0x12] ;  /* 0x0000123208127981 */ /* 0x000164000c1e1520 */
.L_x_48:
[----:B------:R-:W-:Y:S05]  /*2c50*/  BSYNC B1 ;  /* 0x0000000000017941 */ /* 0x000fea0003800000 */
.L_x_47:
        /* <DEDUP_REMOVED lines=10> */
.L_x_50:
[----:B------:R-:W-:Y:S05]  /*2d00*/  BSYNC B1 ;  /* 0x0000000000017941 */ /* 0x000fea0003800000 */
.L_x_49:
        /* <DEDUP_REMOVED lines=10> */
.L_x_52:
[----:B------:R-:W-:Y:S05]  /*2db0*/  BSYNC B1 ;  /* 0x0000000000017941 */ /* 0x000fea0003800000 */
.L_x_51:
[----:B0----5:R-:W-:Y:S01]  /*2dc0*/  HADD2.F32 R5, -RZ, R18.H0_H0 ;  /* 0x20000012ff057230 */ /* 0x021fe20000004100 */
        /* <DEDUP_REMOVED lines=8> */
.L_x_54:
[----:B------:R-:W-:Y:S05]  /*2e50*/  BSYNC B1 ;  /* 0x0000000000017941 */ /* 0x000fea0003800000 */
.L_x_53:
        /* <DEDUP_REMOVED lines=9> */
.L_x_56:
[----:B------:R-:W-:Y:S05]  /*2ef0*/  BSYNC B1 ;  /* 0x0000000000017941 */ /* 0x000fea0003800000 */
.L_x_55:
        /* <DEDUP_REMOVED lines=10> */
.L_x_58:
[----:B------:R-:W-:Y:S05]  /*2fa0*/  BSYNC B1 ;  /* 0x0000000000017941 */ /* 0x000fea0003800000 */
.L_x_57:
        /* <DEDUP_REMOVED lines=10> */
.L_x_60:
[----:B------:R-:W-:Y:S05]  /*3050*/  BSYNC B1 ;  /* 0x0000000000017941 */ /* 0x000fea0003800000 */
.L_x_59:
        /* <DEDUP_REMOVED lines=9> */
.L_x_62:
[----:B------:R-:W-:Y:S05]  /*30f0*/  BSYNC B1 ;  /* 0x0000000000017941 */ /* 0x000fea0003800000 */
.L_x_61:
        /* <DEDUP_REMOVED lines=9> */
.L_x_64:
[----:B------:R-:W-:Y:S05]  /*3190*/  BSYNC B1 ;  /* 0x0000000000017941 */ /* 0x000fea0003800000 */
.L_x_63:
        /* <DEDUP_REMOVED lines=10> */
.L_x_66:
[----:B------:R-:W-:Y:S05]  /*3240*/  BSYNC B1 ;  /* 0x0000000000017941 */ /* 0x000fea0003800000 */
.L_x_65:
        /* <DEDUP_REMOVED lines=10> */
.L_x_68:
[----:B------:R-:W-:Y:S05]  /*32f0*/  BSYNC B1 ;  /* 0x0000000000017941 */ /* 0x000fea0003800000 */
.L_x_67:
        /* <DEDUP_REMOVED lines=9> */
.L_x_70:
[----:B------:R-:W-:Y:S05]  /*3390*/  BSYNC B1 ;  /* 0x0000000000017941 */ /* 0x000fea0003800000 */
.L_x_69:
        /* <DEDUP_REMOVED lines=9> */
.L_x_72:
[----:B------:R-:W-:Y:S05]  /*3430*/  BSYNC B1 ;  /* 0x0000000000017941 */ /* 0x000fea0003800000 */
.L_x_71:
        /* <DEDUP_REMOVED lines=10> */
.L_x_74:
[----:B------:R-:W-:Y:S05]  /*34e0*/  BSYNC B1 ;  /* 0x0000000000017941 */ /* 0x000fea0003800000 */
.L_x_73:
        /* <DEDUP_REMOVED lines=10> */
.L_x_76:
[----:B------:R-:W-:Y:S05]  /*3590*/  BSYNC B1 ;  /* 0x0000000000017941 */ /* 0x000fea0003800000 */
.L_x_75:
        /* <DEDUP_REMOVED lines=9> */
.L_x_78:
[----:B------:R-:W-:Y:S05]  /*3630*/  BSYNC B1 ;  /* 0x0000000000017941 */ /* 0x000fea0003800000 */
.L_x_77:
        /* <DEDUP_REMOVED lines=9> */
.L_x_80:
[----:B------:R-:W-:Y:S05]  /*36d0*/  BSYNC B1 ;  /* 0x0000000000017941 */ /* 0x000fea0003800000 */
.L_x_79:
        /* <DEDUP_REMOVED lines=10> */
.L_x_82:
[----:B------:R-:W-:Y:S05]  /*3780*/  BSYNC B1 ;  /* 0x0000000000017941 */ /* 0x000fea0003800000 */
.L_x_81:
        /* <DEDUP_REMOVED lines=10> */
.L_x_84:
[----:B------:R-:W-:Y:S05]  /*3830*/  BSYNC B1 ;  /* 0x0000000000017941 */ /* 0x000fea0003800000 */
.L_x_83:
        /* <DEDUP_REMOVED lines=9> */
.L_x_86:
[----:B------:R-:W-:Y:S05]  /*38d0*/  BSYNC B1 ;  /* 0x0000000000017941 */ /* 0x000fea0003800000 */
.L_x_85:
        /* <DEDUP_REMOVED lines=9> */
.L_x_88:
[----:B------:R-:W-:Y:S05]  /*3970*/  BSYNC B1 ;  /* 0x0000000000017941 */ /* 0x000fea0003800000 */
.L_x_87:
        /* <DEDUP_REMOVED lines=10> */
.L_x_90:
[----:B------:R-:W-:Y:S05]  /*3a20*/  BSYNC B1 ;  /* 0x0000000000017941 */ /* 0x000fea0003800000 */
.L_x_89:
        /* <DEDUP_REMOVED lines=10> */
.L_x_92:
[----:B------:R-:W-:Y:S05]  /*3ad0*/  BSYNC B1 ;  /* 0x0000000000017941 */ /* 0x000fea0003800000 */
.L_x_91:
        /* <DEDUP_REMOVED lines=9> */
.L_x_94:
[----:B------:R-:W-:Y:S05]  /*3b70*/  BSYNC B1 ;  /* 0x0000000000017941 */ /* 0x000fea0003800000 */
.L_x_93:
        /* <DEDUP_REMOVED lines=9> */
.L_x_96:
[----:B------:R-:W-:Y:S05]  /*3c10*/  BSYNC B1 ;  /* 0x0000000000017941 */ /* 0x000fea0003800000 */
.L_x_95:
        /* <DEDUP_REMOVED lines=10> */
.L_x_98:
[----:B------:R-:W-:Y:S05]  /*3cc0*/  BSYNC B1 ;  /* 0x0000000000017941 */ /* 0x000fea0003800000 */
.L_x_97:
        /* <DEDUP_REMOVED lines=10> */
.L_x_100:
[----:B------:R-:W-:Y:S05]  /*3d70*/  BSYNC B1 ;  /* 0x0000000000017941 */ /* 0x000fea0003800000 */
.L_x_99:
        /* <DEDUP_REMOVED lines=9> */
.L_x_102:
[----:B------:R-:W-:Y:S05]  /*3e10*/  BSYNC B1 ;  /* 0x0000000000017941 */ /* 0x000fea0003800000 */
.L_x_101:
        /* <DEDUP_REMOVED lines=9> */
.L_x_104:
[----:B------:R-:W-:Y:S05]  /*3eb0*/  BSYNC B1 ;  /* 0x0000000000017941 */ /* 0x000fea0003800000 */
.L_x_103:
        /* <DEDUP_REMOVED lines=10> */
.L_x_106:
[----:B------:R-:W-:Y:S05]  /*3f60*/  BSYNC B1 ;  /* 0x0000000000017941 */ /* 0x000fea0003800000 */
.L_x_105:
        /* <DEDUP_REMOVED lines=10> */
.L_x_108:
[----:B------:R-:W-:Y:S05]  /*4010*/  BSYNC B1 ;  /* 0x0000000000017941 */ /* 0x000fea0003800000 */
.L_x_107:
        /* <DEDUP_REMOVED lines=9> */
.L_x_110:
[----:B------:R-:W-:Y:S05]  /*40b0*/  BSYNC B1 ;  /* 0x0000000000017941 */ /* 0x000fea0003800000 */
.L_x_109:
        /* <DEDUP_REMOVED lines=9> */
.L_x_112:
[----:B------:R-:W-:Y:S05]  /*4150*/  BSYNC B1 ;  /* 0x0000000000017941 */ /* 0x000fea0003800000 */
.L_x_111:
        /* <DEDUP_REMOVED lines=10> */
.L_x_114:
[----:B------:R-:W-:Y:S05]  /*4200*/  BSYNC B1 ;  /* 0x0000000000017941 */ /* 0x000fea0003800000 */
.L_x_113:
        /* <DEDUP_REMOVED lines=10> */
.L_x_116:
[----:B------:R-:W-:Y:S05]  /*42b0*/  BSYNC B1 ;  /* 0x0000000000017941 */ /* 0x000fea0003800000 */
.L_x_115:
        /* <DEDUP_REMOVED lines=9> */
.L_x_118:
[----:B------:R-:W-:Y:S05]  /*4350*/  BSYNC B1 ;  /* 0x0000000000017941 */ /* 0x000fea0003800000 */
.L_x_117:
        /* <DEDUP_REMOVED lines=9> */
.L_x_120:
[----:B------:R-:W-:Y:S05]  /*43f0*/  BSYNC B1 ;  /* 0x0000000000017941 */ /* 0x000fea0003800000 */
.L_x_119:
        /* <DEDUP_REMOVED lines=10> */
.L_x_122:
[----:B------:R-:W-:Y:S05]  /*44a0*/  BSYNC B1 ;  /* 0x0000000000017941 */ /* 0x000fea0003800000 */
.L_x_121:
        /* <DEDUP_REMOVED lines=10> */
.L_x_124:
[----:B------:R-:W-:Y:S05]  /*4550*/  BSYNC B1 ;  /* 0x0000000000017941 */ /* 0x000fea0003800000 */
.L_x_123:
        /* <DEDUP_REMOVED lines=9> */
.L_x_126:
[----:B------:R-:W-:Y:S05]  /*45f0*/  BSYNC B1 ;  /* 0x0000000000017941 */ /* 0x000fea0003800000 */
.L_x_125:
        /* <DEDUP_REMOVED lines=9> */
.L_x_128:
[----:B------:R-:W-:Y:S05]  /*4690*/  BSYNC B1 ;  /* 0x0000000000017941 */ /* 0x000fea0003800000 */
.L_x_127:
        /* <DEDUP_REMOVED lines=10> */
.L_x_130:
[----:B------:R-:W-:Y:S05]  /*4740*/  BSYNC B1 ;  /* 0x0000000000017941 */ /* 0x000fea0003800000 */
.L_x_129:
        /* <DEDUP_REMOVED lines=10> */
.L_x_132:
[----:B------:R-:W-:Y:S05]  /*47f0*/  BSYNC B1 ;  /* 0x0000000000017941 */ /* 0x000fea0003800000 */
.L_x_131:
        /* <DEDUP_REMOVED lines=9> */
.L_x_134:
[----:B------:R-:W-:Y:S05]  /*4890*/  BSYNC B1 ;  /* 0x0000000000017941 */ /* 0x000fea0003800000 */
.L_x_133:
        /* <DEDUP_REMOVED lines=9> */
.L_x_136:
[----:B------:R-:W-:Y:S05]  /*4930*/  BSYNC B1 ;  /* 0x0000000000017941 */ /* 0x000fea0003800000 */
.L_x_135:
        /* <DEDUP_REMOVED lines=10> */
.L_x_138:
[----:B------:R-:W-:Y:S05]  /*49e0*/  BSYNC B1 ;  /* 0x0000000000017941 */ /* 0x000fea0003800000 */
.L_x_137:
        /* <DEDUP_REMOVED lines=10> */
.L_x_140:
[----:B------:R-:W-:Y:S05]  /*4a90*/  BSYNC B1 ;  /* 0x0000000000017941 */ /* 0x000fea0003800000 */
.L_x_139:
        /* <DEDUP_REMOVED lines=9> */
.L_x_142:
[----:B------:R-:W-:Y:S05]  /*4b30*/  BSYNC B1 ;  /* 0x0000000000017941 */ /* 0x000fea0003800000 */
.L_x_141:
        /* <DEDUP_REMOVED lines=9> */
.L_x_144:
[----:B------:R-:W-:Y:S05]  /*4bd0*/  BSYNC B1 ;  /* 0x0000000000017941 */ /* 0x000fea0003800000 */
.L_x_143:
        /* <DEDUP_REMOVED lines=10> */
.L_x_146:
[----:B------:R-:W-:Y:S05]  /*4c80*/  BSYNC B1 ;  /* 0x0000000000017941 */ /* 0x000fea0003800000 */
.L_x_145:
        /* <DEDUP_REMOVED lines=10> */
.L_x_148:
[----:B------:R-:W-:Y:S05]  /*4d30*/  BSYNC B1 ;  /* 0x0000000000017941 */ /* 0x000fea0003800000 */
.L_x_147:
        /* <DEDUP_REMOVED lines=9> */
.L_x_150:
[----:B------:R-:W-:Y:S05]  /*4dd0*/  BSYNC B1 ;  /* 0x0000000000017941 */ /* 0x000fea0003800000 */
.L_x_149:
        /* <DEDUP_REMOVED lines=9> */
.L_x_152:
[----:B------:R-:W-:Y:S05]  /*4e70*/  BSYNC B1 ;  /* 0x0000000000017941 */ /* 0x000fea0003800000 */
.L_x_151:
        /* <DEDUP_REMOVED lines=10> */
.L_x_154:
[----:B------:R-:W-:Y:S05]  /*4f20*/  BSYNC B1 ;  /* 0x0000000000017941 */ /* 0x000fea0003800000 */
.L_x_153:
        /* <DEDUP_REMOVED lines=10> */
.L_x_156:
[----:B------:R-:W-:Y:S05]  /*4fd0*/  BSYNC B1 ;  /* 0x0000000000017941 */ /* 0x000fea0003800000 */
.L_x_155:
        /* <DEDUP_REMOVED lines=9> */
.L_x_158:
[----:B------:R-:W-:Y:S05]  /*5070*/  BSYNC B1 ;  /* 0x0000000000017941 */ /* 0x000fea0003800000 */
.L_x_157:
        /* <DEDUP_REMOVED lines=9> */
.L_x_160:
[----:B------:R-:W-:Y:S05]  /*5110*/  BSYNC B1 ;  /* 0x0000000000017941 */ /* 0x000fea0003800000 */
.L_x_159:
        /* <DEDUP_REMOVED lines=10> */
.L_x_162:
[----:B------:R-:W-:Y:S05]  /*51c0*/  BSYNC B1 ;  /* 0x0000000000017941 */ /* 0x000fea0003800000 */
.L_x_161:
        /* <DEDUP_REMOVED lines=10> */
.L_x_164:
[----:B------:R-:W-:Y:S05]  /*5270*/  BSYNC B1 ;  /* 0x0000000000017941 */ /* 0x000fea0003800000 */
.L_x_163:
        /* <DEDUP_REMOVED lines=9> */
.L_x_166:
[----:B------:R-:W-:Y:S05]  /*5310*/  BSYNC B1 ;  /* 0x0000000000017941 */ /* 0x000fea0003800000 */
.L_x_165:
        /* <DEDUP_REMOVED lines=9> */
.L_x_168:
[----:B------:R-:W-:Y:S05]  /*53b0*/  BSYNC B1 ;  /* 0x0000000000017941 */ /* 0x000fea0003800000 */
.L_x_167:
        /* <DEDUP_REMOVED lines=10> */
.L_x_170:
[----:B------:R-:W-:Y:S05]  /*5460*/  BSYNC B1 ;  /* 0x0000000000017941 */ /* 0x000fea0003800000 */
.L_x_169:
        /* <DEDUP_REMOVED lines=10> */
.L_x_172:
[----:B------:R-:W-:Y:S05]  /*5510*/  BSYNC B1 ;  /* 0x0000000000017941 */ /* 0x000fea0003800000 */
.L_x_171:
        /* <DEDUP_REMOVED lines=9> */
.L_x_174:
[----:B------:R-:W-:Y:S05]  /*55b0*/  BSYNC B1 ;  /* 0x0000000000017941 */ /* 0x000fea0003800000 */
.L_x_173:
        /* <DEDUP_REMOVED lines=9> */
.L_x_176:
[----:B------:R-:W-:Y:S05]  /*5650*/  BSYNC B1 ;  /* 0x0000000000017941 */ /* 0x000fea0003800000 */
.L_x_175:
        /* <DEDUP_REMOVED lines=10> */
.L_x_178:
[----:B------:R-:W-:Y:S05]  /*5700*/  BSYNC B1 ;  /* 0x0000000000017941 */ /* 0x000fea0003800000 */
.L_x_177:
        /* <DEDUP_REMOVED lines=10> */
.L_x_180:
[----:B------:R-:W-:Y:S05]  /*57b0*/  BSYNC B1 ;  /* 0x0000000000017941 */ /* 0x000fea0003800000 */
.L_x_179:
        /* <DEDUP_REMOVED lines=9> */
.L_x_182:
[----:B------:R-:W-:Y:S05]  /*5850*/  BSYNC B1 ;  /* 0x0000000000017941 */ /* 0x000fea0003800000 */
.L_x_181:
        /* <DEDUP_REMOVED lines=9> */
.L_x_184:
[----:B------:R-:W-:Y:S05]  /*58f0*/  BSYNC B1 ;  /* 0x0000000000017941 */ /* 0x000fea0003800000 */
.L_x_183:
        /* <DEDUP_REMOVED lines=10> */
.L_x_186:
[----:B------:R-:W-:Y:S05]  /*59a0*/  BSYNC B1 ;  /* 0x0000000000017941 */ /* 0x000fea0003800000 */
.L_x_185:
        /* <DEDUP_REMOVED lines=10> */
.L_x_188:
[----:B------:R-:W-:Y:S05]  /*5a50*/  BSYNC B1 ;  /* 0x0000000000017941 */ /* 0x000fea0003800000 */
.L_x_187:
        /* <DEDUP_REMOVED lines=9> */
.L_x_190:
[----:B------:R-:W-:Y:S05]  /*5af0*/  BSYNC B1 ;  /* 0x0000000000017941 */ /* 0x000fea0003800000 */
.L_x_189:
        /* <DEDUP_REMOVED lines=9> */
.L_x_192:
[----:B------:R-:W-:Y:S05]  /*5b90*/  BSYNC B1 ;  /* 0x0000000000017941 */ /* 0x000fea0003800000 */
.L_x_191:
        /* <DEDUP_REMOVED lines=10> */
.L_x_194:
[----:B------:R-:W-:Y:S05]  /*5c40*/  BSYNC B1 ;  /* 0x0000000000017941 */ /* 0x000fea0003800000 */
.L_x_193:
        /* <DEDUP_REMOVED lines=10> */
.L_x_196:
[----:B------:R-:W-:Y:S05]  /*5cf0*/  BSYNC B1 ;  /* 0x0000000000017941 */ /* 0x000fea0003800000 */
.L_x_195:
        /* <DEDUP_REMOVED lines=9> */
.L_x_198:
[----:B------:R-:W-:Y:S05]  /*5d90*/  BSYNC B1 ;  /* 0x0000000000017941 */ /* 0x000fea0003800000 */
.L_x_197:
        /* <DEDUP_REMOVED lines=9> */
.L_x_200:
[----:B------:R-:W-:Y:S05]  /*5e30*/  BSYNC B1 ;  /* 0x0000000000017941 */ /* 0x000fea0003800000 */
.L_x_199:
        /* <DEDUP_REMOVED lines=10> */
.L_x_202:
[----:B------:R-:W-:Y:S05]  /*5ee0*/  BSYNC B1 ;  /* 0x0000000000017941 */ /* 0x000fea0003800000 */
.L_x_201:
        /* <DEDUP_REMOVED lines=10> */
.L_x_204:
[----:B------:R-:W-:Y:S05]  /*5f90*/  BSYNC B1 ;  /* 0x0000000000017941 */ /* 0x000fea0003800000 */
.L_x_203:
        /* <DEDUP_REMOVED lines=9> */
.L_x_206:
[----:B------:R-:W-:Y:S05]  /*6030*/  BSYNC B1 ;  /* 0x0000000000017941 */ /* 0x000fea0003800000 */
.L_x_205:
        /* <DEDUP_REMOVED lines=9> */
.L_x_208:
[----:B------:R-:W-:Y:S05]  /*60d0*/  BSYNC B1 ;  /* 0x0000000000017941 */ /* 0x000fea0003800000 */
.L_x_207:
        /* <DEDUP_REMOVED lines=10> */
.L_x_210:
[----:B------:R-:W-:Y:S05]  /*6180*/  BSYNC B1 ;  /* 0x0000000000017941 */ /* 0x000fea0003800000 */
.L_x_209:
        /* <DEDUP_REMOVED lines=10> */
.L_x_212:
[----:B------:R-:W-:Y:S05]  /*6230*/  BSYNC B1 ;  /* 0x0000000000017941 */ /* 0x000fea0003800000 */
.L_x_211:
        /* <DEDUP_REMOVED lines=9> */
.L_x_214:
[----:B------:R-:W-:Y:S05]  /*62d0*/  BSYNC B1 ;  /* 0x0000000000017941 */ /* 0x000fea0003800000 */
.L_x_213:
        /* <DEDUP_REMOVED lines=9> */
.L_x_216:
[----:B------:R-:W-:Y:S05]  /*6370*/  BSYNC B1 ;  /* 0x0000000000017941 */ /* 0x000fea0003800000 */
.L_x_215:
        /* <DEDUP_REMOVED lines=10> */
.L_x_218:
[----:B------:R-:W-:Y:S05]  /*6420*/  BSYNC B1 ;  /* 0x0000000000017941 */ /* 0x000fea0003800000 */
.L_x_217:
        /* <DEDUP_REMOVED lines=10> */
.L_x_220:
[----:B------:R-:W-:Y:S05]  /*64d0*/  BSYNC B1 ;  /* 0x0000000000017941 */ /* 0x000fea0003800000 */
.L_x_219:
        /* <DEDUP_REMOVED lines=9> */
.L_x_222:
[----:B------:R-:W-:Y:S05]  /*6570*/  BSYNC B1 ;  /* 0x0000000000017941 */ /* 0x000fea0003800000 */
.L_x_221:
        /* <DEDUP_REMOVED lines=9> */
.L_x_224:
[----:B------:R-:W-:Y:S05]  /*6610*/  BSYNC B1 ;  /* 0x0000000000017941 */ /* 0x000fea0003800000 */
.L_x_223:
        /* <DEDUP_REMOVED lines=10> */
.L_x_226:
[----:B------:R-:W-:Y:S05]  /*66c0*/  BSYNC B1 ;  /* 0x0000000000017941 */ /* 0x000fea0003800000 */
.L_x_225:
        /* <DEDUP_REMOVED lines=10> */
.L_x_228:
[----:B------:R-:W-:Y:S05]  /*6770*/  BSYNC B1 ;  /* 0x0000000000017941 */ /* 0x000fea0003800000 */
.L_x_227:
        /* <DEDUP_REMOVED lines=9> */
.L_x_230:
[----:B------:R-:W-:Y:S05]  /*6810*/  BSYNC B1 ;  /* 0x0000000000017941 */ /* 0x000fea0003800000 */
.L_x_229:
        /* <DEDUP_REMOVED lines=9> */
.L_x_232:
[----:B------:R-:W-:Y:S05]  /*68b0*/  BSYNC B1 ;  /* 0x0000000000017941 */ /* 0x000fea0003800000 */
.L_x_231:
        /* <DEDUP_REMOVED lines=10> */
.L_x_234:
[----:B------:R-:W-:Y:S05]  /*6960*/  BSYNC B1 ;  /* 0x0000000000017941 */ /* 0x000fea0003800000 */
.L_x_233:
        /* <DEDUP_REMOVED lines=10> */
.L_x_236:
[----:B------:R-:W-:Y:S05]  /*6a10*/  BSYNC B1 ;  /* 0x0000000000017941 */ /* 0x000fea0003800000 */
.L_x_235:
        /* <DEDUP_REMOVED lines=9> */
.L_x_238:
[----:B------:R-:W-:Y:S05]  /*6ab0*/  BSYNC B1 ;  /* 0x0000000000017941 */ /* 0x000fea0003800000 */
.L_x_237:
        /* <DEDUP_REMOVED lines=9> */
.L_x_240:
[----:B------:R-:W-:Y:S05]  /*6b50*/  BSYNC B1 ;  /* 0x0000000000017941 */ /* 0x000fea0003800000 */
.L_x_239:
        /* <DEDUP_REMOVED lines=10> */
.L_x_242:
[----:B------:R-:W-:Y:S05]  /*6c00*/  BSYNC B1 ;  /* 0x0000000000017941 */ /* 0x000fea0003800000 */
.L_x_241:
        /* <DEDUP_REMOVED lines=10> */
.L_x_244:
[----:B------:R-:W-:Y:S05]  /*6cb0*/  BSYNC B1 ;  /* 0x0000000000017941 */ /* 0x000fea0003800000 */
.L_x_243:
        /* <DEDUP_REMOVED lines=9> */
.L_x_246:
[----:B------:R-:W-:Y:S05]  /*6d50*/  BSYNC B1 ;  /* 0x0000000000017941 */ /* 0x000fea0003800000 */
.L_x_245:
        /* <DEDUP_REMOVED lines=9> */
.L_x_248:
[----:B------:R-:W-:Y:S05]  /*6df0*/  BSYNC B1 ;  /* 0x0000000000017941 */ /* 0x000fea0003800000 */
.L_x_247:
        /* <DEDUP_REMOVED lines=10> */
.L_x_250:
[----:B------:R-:W-:Y:S05]  /*6ea0*/  BSYNC B1 ;  /* 0x0000000000017941 */ /* 0x000fea0003800000 */
.L_x_249:
        /* <DEDUP_REMOVED lines=10> */
.L_x_252:
[----:B------:R-:W-:Y:S05]  /*6f50*/  BSYNC B1 ;  /* 0x0000000000017941 */ /* 0x000fea0003800000 */
.L_x_251:
        /* <DEDUP_REMOVED lines=9> */
.L_x_254:
[----:B------:R-:W-:Y:S05]  /*6ff0*/  BSYNC B1 ;  /* 0x0000000000017941 */ /* 0x000fea0003800000 */
.L_x_253:
        /* <DEDUP_REMOVED lines=9> */
.L_x_256:
[----:B------:R-:W-:Y:S05]  /*7090*/  BSYNC B1 ;  /* 0x0000000000017941 */ /* 0x000fea0003800000 */
.L_x_255:
        /* <DEDUP_REMOVED lines=10> */
.L_x_258:
[----:B------:R-:W-:Y:S05]  /*7140*/  BSYNC B1 ;  /* 0x0000000000017941 */ /* 0x000fea0003800000 */
.L_x_257:
        /* <DEDUP_REMOVED lines=10> */
.L_x_260:
[----:B------:R-:W-:Y:S05]  /*71f0*/  BSYNC B1 ;  /* 0x0000000000017941 */ /* 0x000fea0003800000 */
.L_x_259:
        /* <DEDUP_REMOVED lines=9> */
.L_x_262:
[----:B------:R-:W-:Y:S05]  /*7290*/  BSYNC B1 ;  /* 0x0000000000017941 */ /* 0x000fea0003800000 */
.L_x_261:
        /* <DEDUP_REMOVED lines=9> */
.L_x_264:
[----:B------:R-:W-:Y:S05]  /*7330*/  BSYNC B1 ;  /* 0x0000000000017941 */ /* 0x000fea0003800000 */
.L_x_263:
        /* <DEDUP_REMOVED lines=10> */
.L_x_266:
[----:B------:R-:W-:Y:S05]  /*73e0*/  BSYNC B1 ;  /* 0x0000000000017941 */ /* 0x000fea0003800000 */
.L_x_265:
        /* <DEDUP_REMOVED lines=10> */
.L_x_268:
[----:B------:R-:W-:Y:S05]  /*7490*/  BSYNC B1 ;  /* 0x0000000000017941 */ /* 0x000fea0003800000 */
.L_x_267:
        /* <DEDUP_REMOVED lines=9> */
.L_x_270:
[----:B------:R-:W-:Y:S05]  /*7530*/  BSYNC B1 ;  /* 0x0000000000017941 */ /* 0x000fea0003800000 */
.L_x_269:
        /* <DEDUP_REMOVED lines=9> */
.L_x_272:
[----:B------:R-:W-:Y:S05]  /*75d0*/  BSYNC B1 ;  /* 0x0000000000017941 */ /* 0x000fea0003800000 */
.L_x_271:
        /* <DEDUP_REMOVED lines=10> */
.L_x_274:
[----:B------:R-:W-:Y:S05]  /*7680*/  BSYNC B1 ;  /* 0x0000000000017941 */ /* 0x000fea0003800000 */
.L_x_273:
        /* <DEDUP_REMOVED lines=10> */
.L_x_276:
[----:B------:R-:W-:Y:S05]  /*7730*/  BSYNC B1 ;  /* 0x0000000000017941 */ /* 0x000fea0003800000 */
.L_x_275:
        /* <DEDUP_REMOVED lines=9> */
.L_x_278:
[----:B------:R-:W-:Y:S05]  /*77d0*/  BSYNC B1 ;  /* 0x0000000000017941 */ /* 0x000fea0003800000 */
.L_x_277:
        /* <DEDUP_REMOVED lines=9> */
.L_x_280:
[----:B------:R-:W-:Y:S05]  /*7870*/  BSYNC B1 ;  /* 0x0000000000017941 */ /* 0x000fea0003800000 */
.L_x_279:
        /* <DEDUP_REMOVED lines=10> */
.L_x_282:
[----:B------:R-:W-:Y:S05]  /*7920*/  BSYNC B1 ;  /* 0x0000000000017941 */ /* 0x000fea0003800000 */
.L_x_281:
        /* <DEDUP_REMOVED lines=10> */
.L_x_284:
[----:B------:R-:W-:Y:S05]  /*79d0*/  BSYNC B1 ;  /* 0x0000000000017941 */ /* 0x000fea0003800000 */
.L_x_283:
        /* <DEDUP_REMOVED lines=9> */
.L_x_286:
[----:B------:R-:W-:Y:S05]  /*7a70*/  BSYNC B1 ;  /* 0x0000000000017941 */ /* 0x000fea0003800000 */
.L_x_285:
[----:B0----5:R-:W-:Y:S01]  /*7a80*/  HADD2.F32 R3, -RZ, R18.H0_H0 ;  /* 0x20000012ff037230 */ /* 0x021fe20000004100 */
[----:B------:R-:W-:Y:S01]  /*7a90*/  ISETP.GT.AND P0, PT, R4, 0x8, P0 ;  /* 0x000000080400780c */ /* 0x000fe20000704270 */
[----:B------:R-:W-:Y:S01]  /*7aa0*/  @P1 IMAD.MOV.U32 R2, RZ, RZ, R10 ;  /* 0x000000ffff021224 */ /* 0x000fe200078e000a */
[----:B------:R-:W-:Y:S02]  /*7ab0*/  BSSY B1, `(.L_x_287) ;  /* 0x0000009000017945 */ /* 0x000fe40003800000 */
[----:B------:R-:W-:-:S04]  /*7ac0*/  FMUL R3, R3, R22 ;  /* 0x0000001603037220 */ /* 0x000fc80000400000 */
[----:B------:R-:W-:-:S05]  /*7ad0*/  FFMA R3, R150, R23, R3 ;  /* 0x0000001796037223 */ /* 0x000fca0000000003 */
[----:B------:R-:W-:-:S04]  /*7ae0*/  F2FP.F16.F32.PACK_AB R3, RZ, R3 ;  /* 0x00000003ff03723e */ /* 0x000fc800000000ff */
[----:B------:R-:W-:Y:S01]  /*7af0*/  PRMT R0, R3, 0x7610, R0 ;  /* 0x0000761003007816 */ /* 0x000fe20000000000 */
[----:B------:R-:W-:-:S05]  /*7b00*/  @P1 IMAD.MOV.U32 R3, RZ, RZ, R11 ;  /* 0x000000ffff031224 */ /* 0x000fca00078e000b */
[----:B------:R0:W-:Y:S01]  /*7b10*/  @P1 STG.E.U16 desc[UR50][R2.64+0x1f0], R0 ;  /* 0x0001f00002001986 */ /* 0x0001e2000c101532 */
[----:B------:R-:W-:Y:S05]  /*7b20*/  @!P0 BRA `(.L_x_288) ;  /* 0x0000000000048947 */ /* 0x000fea0003800000 */
[----:B------:R0:W5:Y:S02]  /*7b30*/  LDG.E.LTC128B.U16 R18, desc[UR50][R8.64+0x1f2] ;  /* 0x0001f23208127981 */ /* 0x000164000c1e1520 */
.L_x_288:
[----:B------:R-:W-:Y:S05]  /*7b40*/  BSYNC B1 ;  /* 0x0000000000017941 */ /* 0x000fea0003800000 */
.L_x_287:
[----:B------:R-:W-:Y:S05]  /*7b50*/  @!P0 BRA `(.L_x_289) ;  /* 0x0000002400408947 */ /* 0x000fea0003800000 */
[----:B0----5:R-:W-:-:S05]  /*7b60*/  HADD2.F32 R3, -RZ, R18.H0_H0 ;  /* 0x20000012ff037230 */ /* 0x021fca0000004100 */
[----:B------:R-:W-:-:S04]  /*7b70*/  FMUL R0, R3, R22 ;  /* 0x0000001603007220 */ /* 0x000fc80000400000 */
[----:B------:R-:W-:-:S05]  /*7b80*/  FFMA R0, R151, R23, R0 ;  /* 0x0000001797007223 */ /* 0x000fca0000000000 */
[----:B------:R-:W-:-:S05]  /*7b90*/  F2FP.F16.F32.PACK_AB R0, RZ, R0 ;  /* 0x00000000ff00723e */ /* 0x000fca00000000ff */
[----:B------:R0:W-:Y:S01]  /*7ba0*/  STG.E.U16 desc[UR50][R10.64+0x1f2], R0 ;  /* 0x0001f2000a007986 */ /* 0x0001e2000c101532 */
[----:B------:R-:W-:Y:S05]  /*7bb0*/  BRA `(.L_x_289) ;  /* 0x0000002400287947 */ /* 0x000fea0003800000 */
.L_x_36:
[----:B------:R-:W-:Y:S01]  /*7bc0*/  ISETP.GT.AND P0, PT, R0, 0x1, PT ;  /* 0x000000010000780c */ /* 0x000fe20003f04270 */
[----:B------:R-:W-:Y:S01]  /*7bd0*/  ULDC.64 UR4, c[0x0][0x5c0] ;  /* 0x0001700000047ab9 */ /* 0x000fe20000000a00 */
[-C--:B------:R-:W-:Y:S01]  /*7be0*/  FMUL R24, R24, R23.reuse ;  /* 0x0000001718187220 */ /* 0x080fe20000400000 */
[-C--:B------:R-:W-:Y:S01]  /*7bf0*/  FMUL R25, R25, R23.reuse ;  /* 0x0000001719197220 */ /* 0x080fe20000400000 */
[----:B------:R-:W-:Y:S01]  /*7c00*/  ISETP.GT.AND P3, PT, R4, RZ, P0 ;  /* 0x000000ff0400720c */ /* 0x000fe20000764270 */
[-C--:B------:R-:W-:Y:S01]  /*7c10*/  FMUL R26, R26, R23.reuse ;  /* 0x000000171a1a7220 */ /* 0x080fe20000400000 */
[----:B------:R-:W-:Y:S01]  /*7c20*/  LEA R2, P4, R172, UR4, 0x1 ;  /* 0x00000004ac027c11 */ /* 0x000fe2000f8808ff */
[-C--:B------:R-:W-:Y:S01]  /*7c30*/  FMUL R27, R27, R23.reuse ;  /* 0x000000171b1b7220 */ /* 0x080fe20000400000 */
[----:B------:R-:W-:Y:S01]  /*7c40*/  F2FP.F16.F32.PACK_AB R24, RZ, R24 ;  /* 0x00000018ff18723e */ /* 0x000fe200000000ff */
[-C--:B------:R-:W-:Y:S01]  /*7c50*/  FMUL R28, R28, R23.reuse ;  /* 0x000000171c1c7220 */ /* 0x080fe20000400000 */
[----:B------:R-:W-:Y:S01]  /*7c60*/  LEA.HI.X R3, R172, UR5, R175, 0x1, P4 ;  /* 0x00000005ac037c11 */ /* 0x000fe2000a0f0caf */
[----:B------:R-:W-:Y:S01]  /*7c70*/  FMUL R29, R29, R23 ;  /* 0x000000171d1d7220 */ /* 0x000fe20000400000 */
[----:B------:R-:W-:Y:S01]  /*7c80*/  F2FP.F16.F32.PACK_AB R25, RZ, R25 ;  /* 0x00000019ff19723e */ /* 0x000fe200000000ff */
[-C--:B------:R-:W-:Y:S01]  /*7c90*/  FMUL R30, R30, R23.reuse ;  /* 0x000000171e1e7220 */ /* 0x080fe20000400000 */
[C---:B------:R-:W-:Y:S01]  /*7ca0*/  SHF.L.U64.HI R11, R10.reuse, 0x4, R11 ;  /* 0x000000040a0b7819 */ /* 0x040fe2000001020b */
[----:B------:R-:W-:Y:S01]  /*7cb0*/  @P1 STG.E.U16 desc[UR50][R2.64], R24 ;  /* 0x0000001802001986 */ /* 0x000fe2000c101532 */
[----:B------:R-:W-:Y:S01]  /*7cc0*/  LEA R6, P4, R10, R2, 0x4 ;  /* 0x000000020a067211 */ /* 0x000fe200078820ff */
[-C--:B------:R-:W-:Y:S01]  /*7cd0*/  FMUL R31, R31, R23.reuse ;  /* 0x000000171f1f7220 */ /* 0x080fe20000400000 */
[----:B------:R-:W-:Y:S01]  /*7ce0*/  ISETP.GT.AND P2, PT, R4, 0x8, P2 ;  /* 0x000000080400780c */ /* 0x000fe20001744270 */
[----:B------:R-:W-:Y:S01]  /*7cf0*/  @P3 STG.E.U16 desc[UR50][R2.64+0x2], R25 ;  /* 0x0000021902003986 */ /* 0x000fe2000c101532 */
[----:B------:R-:W-:Y:S01]  /*7d00*/  ISETP.GT.AND P1, PT, R0, 0x8, PT ;  /* 0x000000080000780c */ /* 0x000fe20003f24270 */
[----:B------:R-:W-:Y:S01]  /*7d10*/  IMAD.X R7, R11, 0x1, R3, P4 ;  /* 0x000000010b077824 */ /* 0x000fe200020e0603 */
[----:B------:R-:W-:Y:S01]  /*7d20*/  ISETP.GT.AND P3, PT, R4, 0x8, P0 ;  /* 0x000000080400780c */ /* 0x000fe20000764270 */
[-C--:B------:R-:W-:Y:S01]  /*7d30*/  FMUL R32, R32, R23.reuse ;  /* 0x0000001720207220 */ /* 0x080fe20000400000 */
[----:B------:R-:W-:Y:S01]  /*7d40*/  ISETP.GT.AND P0, PT, R0, 0x9, PT ;  /* 0x000000090000780c */ /* 0x000fe20003f04270 */
[-C--:B------:R-:W-:Y:S01]  /*7d50*/  FMUL R33, R33, R23.reuse ;  /* 0x0000001721217220 */ /* 0x080fe20000400000 */
[----:B------:R-:W-:Y:S01]  /*7d60*/  ISETP.GT.AND P5, PT, R4, RZ, P1 ;  /* 0x000000ff0400720c */ /* 0x000fe20000fa4270 */
[-C--:B------:R-:W-:Y:S01]  /*7d70*/  FMUL R34, R34, R23.reuse ;  /* 0x0000001722227220 */ /* 0x080fe20000400000 */
[----:B------:R-:W-:Y:S01]  /*7d80*/  ISETP.GT.AND P4, PT, R4, RZ, P0 ;  /* 0x000000ff0400720c */ /* 0x000fe20000784270 */
[-C--:B------:R-:W-:Y:S01]  /*7d90*/  FMUL R35, R35, R23.reuse ;  /* 0x0000001723237220 */ /* 0x080fe20000400000 */
[----:B------:R-:W-:Y:S01]  /*7da0*/  F2FP.F16.F32.PACK_AB R26, RZ, R26 ;  /* 0x0000001aff1a723e */ /* 0x000fe200000000ff */
[----:B------:R-:W-:Y:S01]  /*7db0*/  FMUL R36, R36, R23 ;  /* 0x0000001724247220 */ /* 0x000fe20000400000 */
[----:B------:R-:W-:Y:S01]  /*7dc0*/  F2FP.F16.F32.PACK_AB R27, RZ, R27 ;  /* 0x0000001bff1b723e */ /* 0x000fe200000000ff */
[----:B------:R-:W-:Y:S01]  /*7dd0*/  FMUL R37, R37, R23 ;  /* 0x0000001725257220 */ /* 0x000fe20000400000 */
[----:B------:R-:W-:Y:S01]  /*7de0*/  F2FP.F16.F32.PACK_AB R28, RZ, R28 ;  /* 0x0000001cff1c723e */ /* 0x000fe200000000ff */
[----:B------:R-:W-:Y:S01]  /*7df0*/  @P2 STG.E.U16 desc[UR50][R6.64], R26 ;  /* 0x0000001a06002986 */ /* 0x000fe2000c101532 */
[----:B------:R-:W-:Y:S01]  /*7e00*/  F2FP.F16.F32.PACK_AB R29, RZ, R29 ;  /* 0x0000001dff1d723e */ /* 0x000fe200000000ff */
[-C--:B------:R-:W-:Y:S01]  /*7e10*/  FMUL R38, R38, R23.reuse ;  /* 0x0000001726267220 */ /* 0x080fe20000400000 */
[----:B------:R-:W-:Y:S01]  /*7e20*/  ISETP.GT.AND P1, PT, R4, 0x8, P1 ;  /* 0x000000080400780c */ /* 0x000fe20000f24270 */
[----:B------:R-:W-:Y:S01]  /*7e30*/  @P3 STG.E.U16 desc[UR50][R6.64+0x2], R27 ;  /* 0x0000021b06003986 */ /* 0x000fe2000c101532 */
[----:B------:R-:W-:Y:S01]  /*7e40*/  ISETP.GT.AND P3, PT, R0, 0x10, PT ;  /* 0x000000100000780c */ /* 0x000fe20003f64270 */
[-C--:B------:R-:W-:Y:S01]  /*7e50*/  FMUL R39, R39, R23.reuse ;  /* 0x0000001727277220 */ /* 0x080fe20000400000 */
[----:B------:R-:W-:Y:S01]  /*7e60*/  ISETP.GT.AND P2, PT, R4, 0x8, P0 ;  /* 0x000000080400780c */ /* 0x000fe20000744270 */
[----:B------:R-:W-:Y:S01]  /*7e70*/  @P5 STG.E.U16 desc[UR50][R2.64+0x10], R28 ;  /* 0x0000101c02005986 */ /* 0x000fe2000c101532 */
[----:B------:R-:W-:Y:S01]  /*7e80*/  ISETP.GT.AND P0, PT, R0, 0x11, PT ;  /* 0x000000110000780c */ /* 0x000fe20003f04270 */
[-C--:B------:R-:W-:Y:S01]  /*7e90*/  FMUL R40, R40, R23.reuse ;  /* 0x0000001728287220 */ /* 0x080fe20000400000 */
[----:B------:R-:W-:Y:S01]  /*7ea0*/  F2FP.F16.F32.PACK_AB R30, RZ, R30 ;  /* 0x0000001eff1e723e */ /* 0x000fe200000000ff */
[----:B------:R-:W-:Y:S01]  /*7eb0*/  @P4 STG.E.U16 desc[UR50][R2.64+0x12], R29 ;  /* 0x0000121d02004986 */ /* 0x000fe2000c101532 */
[C---:B------:R-:W-:Y:S01]  /*7ec0*/  ISETP.GT.AND P4, PT, R4.reuse, RZ, P3 ;  /* 0x000000ff0400720c */ /* 0x040fe20001f84270 */
[----:B------:R-:W-:Y:S01]  /*7ed0*/  FMUL R41, R41, R23 ;  /* 0x0000001729297220 */ /* 0x000fe20000400000 */
[----:B------:R-:W-:Y:S01]  /*7ee0*/  ISETP.GT.AND P5, PT, R4, RZ, P0 ;  /* 0x000000ff0400720c */ /* 0x000fe200007a4270 */
[----:B------:R-:W-:Y:S01]  /*7ef0*/  @P1 STG.E.U16 desc[UR50][R6.64+0x10], R30 ;  /* 0x0000101e06001986 */ /* 0x000fe2000c101532 */
[----:B------:R-:W-:Y:S01]  /*7f00*/  F2FP.F16.F32.PACK_AB R31, RZ, R31 ;  /* 0x0000001fff1f723e */ /* 0x000fe200000000ff */
[-C--:B------:R-:W-:Y:S01]  /*7f10*/  FMUL R42, R42, R23.reuse ;  /* 0x000000172a2a7220 */ /* 0x080fe20000400000 */
[----:B------:R-:W-:Y:S01]  /*7f20*/  F2FP.F16.F32.PACK_AB R32, RZ, R32 ;  /* 0x00000020ff20723e */ /* 0x000fe200000000ff */
[----:B------:R-:W-:Y:S01]  /*7f30*/  FMUL R43, R43, R23 ;  /* 0x000000172b2b7220 */ /* 0x000fe20000400000 */
[----:B------:R-:W-:Y:S01]  /*7f40*/  ISETP.GT.AND P1, PT, R4, 0x8, P3 ;  /* 0x000000080400780c */ /* 0x000fe20001f24270 */
[----:B------:R-:W-:Y:S01]  /*7f50*/  @P2 STG.E.U16 desc[UR50][R6.64+0x12], R31 ;  /* 0x0000121f06002986 */ /* 0x000fe2000c101532 */
[----:B------:R-:W-:Y:S01]  /*7f60*/  F2FP.F16.F32.PACK_AB R33, RZ, R33 ;  /* 0x00000021ff21723e */ /* 0x000fe200000000ff */
[-C--:B------:R-:W-:Y:S01]  /*7f70*/  FMUL R44, R44, R23.reuse ;  /* 0x000000172c2c7220 */ /* 0x080fe20000400000 */
[----:B------:R-:W-:Y:S01]  /*7f80*/  ISETP.GT.AND P3, PT, R0, 0x18, PT ;  /* 0x000000180000780c */ /* 0x000fe20003f64270 */
[----:B------:R-:W-:Y:S01]  /*7f90*/  @P4 STG.E.U16 desc[UR50][R2.64+0x20], R32 ;  /* 0x0000202002004986 */ /* 0x000fe2000c101532 */
[----:B------:R-:W-:Y:S01]  /*7fa0*/  ISETP.GT.AND P2, PT, R4, 0x8, P0 ;  /* 0x000000080400780c */ /* 0x000fe20000744270 */
[-C--:B------:R-:W-:Y:S01]  /*7fb0*/  FMUL R45, R45, R23.reuse ;  /* 0x000000172d2d7220 */ /* 0x080fe20000400000 */
[----:B------:R-:W-:Y:S01]  /*7fc0*/  ISETP.GT.AND P0, PT, R0, 0x19, PT ;  /* 0x000000190000780c */ /* 0x000fe20003f04270 */
[----:B------:R-:W-:Y:S01]  /*7fd0*/  @P5 STG.E.U16 desc[UR50][R2.64+0x22], R33 ;  /* 0x0000222102005986 */ /* 0x000fe2000c101532 */
[----:B------:R-:W-:Y:S01]  /*7fe0*/  ISETP.GT.AND P4, PT, R4, RZ, P3 ;  /* 0x000000ff0400720c */ /* 0x000fe20001f84270 */
[-C--:B------:R-:W-:Y:S01]  /*7ff0*/  FMUL R46, R46, R23.reuse ;  /* 0x000000172e2e7220 */ /* 0x080fe20000400000 */
[----:B------:R-:W-:Y:S01]  /*8000*/  ISETP.GT.AND P5, PT, R4, RZ, P0 ;  /* 0x000000ff0400720c */ /* 0x000fe200007a4270 */
[-C--:B------:R-:W-:Y:S01]  /*8010*/  FMUL R47, R47, R23.reuse ;  /* 0x000000172f2f7220 */ /* 0x080fe20000400000 */
[----:B------:R-:W-:Y:S01]  /*8020*/  F2FP.F16.F32.PACK_AB R34, RZ, R34 ;  /* 0x00000022ff22723e */ /* 0x000fe200000000ff */
[----:B------:R-:W-:Y:S01]  /*8030*/  FMUL R48, R48, R23 ;  /* 0x0000001730307220 */ /* 0x000fe20000400000 */
[----:B------:R-:W-:Y:S01]  /*8040*/  F2FP.F16.F32.PACK_AB R35, RZ, R35 ;  /* 0x00000023ff23723e */ /* 0x000fe200000000ff */
[-C--:B------:R-:W-:Y:S01]  /*8050*/  FMUL R49, R49, R23.reuse ;  /* 0x0000001731317220 */ /* 0x080fe20000400000 */
[----:B------:R-:W-:Y:S01]  /*8060*/  F2FP.F16.F32.PACK_AB R36, RZ, R36 ;  /* 0x00000024ff24723e */ /* 0x000fe200000000ff */
[----:B------:R-:W-:Y:S01]  /*8070*/  @P1 STG.E.U16 desc[UR50][R6.64+0x20], R34 ;  /* 0x0000202206001986 */ /* 0x000fe2000c101532 */
[----:B------:R-:W-:Y:S01]  /*8080*/  ISETP.GT.AND P1, PT, R4, 0x8, P3 ;  /* 0x000000080400780c */ /* 0x000fe20001f24270 */
[----:B------:R-:W-:Y:S01]  /*8090*/  FMUL R50, R50, R23 ;  /* 0x0000001732327220 */ /* 0x000fe20000400000 */
[----:B------:R-:W-:Y:S01]  /*80a0*/  F2FP.F16.F32.PACK_AB R37, RZ, R37 ;  /* 0x00000025ff25723e */ /* 0x000fe200000000ff */
[----:B------:R-:W-:Y:S01]  /*80b0*/  @P2 STG.E.U16 desc[UR50][R6.64+0x22], R35 ;  /* 0x0000222306002986 */ /* 0x000fe2000c101532 */
[----:B------:R-:W-:Y:S01]  /*80c0*/  ISETP.GT.AND P3, PT, R0, 0x20, PT ;  /* 0x000000200000780c */ /* 0x000fe20003f64270 */
[-C--:B------:R-:W-:Y:S01]  /*80d0*/  FMUL R51, R51, R23.reuse ;  /* 0x0000001733337220 */ /* 0x080fe20000400000 */
[----:B------:R-:W-:Y:S01]  /*80e0*/  ISETP.GT.AND P2, PT, R4, 0x8, P0 ;  /* 0x000000080400780c */ /* 0x000fe20000744270 */
[----:B------:R-:W-:Y:S01]  /*80f0*/  @P4 STG.E.U16 desc[UR50][R2.64+0x30], R36 ;  /* 0x0000302402004986 */ /* 0x000fe2000c101532 */
[----:B------:R-:W-:Y:S01]  /*8100*/  ISETP.GT.AND P0, PT, R0, 0x21, PT ;  /* 0x000000210000780c */ /* 0x000fe20003f04270 */
[-C--:B------:R-:W-:Y:S01]  /*8110*/  FMUL R52, R52, R23.reuse ;  /* 0x0000001734347220 */ /* 0x080fe20000400000 */
[C---:B------:R-:W-:Y:S01]  /*8120*/  ISETP.GT.AND P4, PT, R4.reuse, RZ, P3 ;  /* 0x000000ff0400720c */ /* 0x040fe20001f84270 */
[----:B------:R-:W-:Y:S01]  /*8130*/  @P5 STG.E.U16 desc[UR50][R2.64+0x32], R37 ;  /* 0x0000322502005986 */ /* 0x000fe2000c101532 */
        /* <DEDUP_REMOVED lines=328> */
[----:B------:R-:W-:-:S02]  /*95c0*/  ISETP.GT.AND P1, PT, R4, 0x8, P3 ;  /* 0x000000080400780c */ /* 0x000fc40001f24270 */
[----:B------:R-:W-:Y:S01]  /*95d0*/  F2FP.F16.F32.PACK_AB R105, RZ, R105 ;  /* 0x00000069ff69723e */ /* 0x000fe200000000ff */
[----:B------:R-:W-:Y:S01]  /*95e0*/  @P2 STG.E.U16 desc[UR50][R6.64+0x132], R103 ;  /* 0x0001326706002986 */ /* 0x000fe2000c101532 */
[----:B------:R-:W-:Y:S02]  /*95f0*/  ISETP.GT.AND P3, PT, R0, 0xa8, PT ;  /* 0x000000a80000780c */ /* 0x000fe40003f64270 */
[----:B------:R-:W-:Y:S01]  /*9600*/  ISETP.GT.AND P2, PT, R4, 0x8, P0 ;  /* 0x000000080400780c */ /* 0x000fe20000744270 */
[----:B------:R-:W-:Y:S01]  /*9610*/  @P4 STG.E.U16 desc[UR50][R2.64+0x140], R104 ;  /* 0x0001406802004986 */ /* 0x000fe2000c101532 */
[----:B------:R-:W-:Y:S02]  /*9620*/  ISETP.GT.AND P0, PT, R0, 0xa9, PT ;  /* 0x000000a90000780c */ /* 0x000fe40003f04270 */
[C---:B------:R-:W-:Y:S01]  /*9630*/  ISETP.GT.AND P4, PT, R4.reuse, RZ, P3 ;  /* 0x000000ff0400720c */ /* 0x040fe20001f84270 */
[----:B------:R-:W-:Y:S01]  /*9640*/  @P5 STG.E.U16 desc[UR50][R2.64+0x142], R105 ;  /* 0x0001426902005986 */ /* 0x000fe2000c101532 */
[----:B------:R-:W-:-:S02]  /*9650*/  ISETP.GT.AND P5, PT, R4, RZ, P0 ;  /* 0x000000ff0400720c */ /* 0x000fc400007a4270 */
[----:B------:R-:W-:Y:S02]  /*9660*/  F2FP.F16.F32.PACK_AB R106, RZ, R106 ;  /* 0x0000006aff6a723e */ /* 0x000fe400000000ff */
[----:B------:R-:W-:Y:S02]  /*9670*/  F2FP.F16.F32.PACK_AB R107, RZ, R107 ;  /* 0x0000006bff6b723e */ /* 0x000fe400000000ff */
[----:B------:R-:W-:Y:S01]  /*9680*/  F2FP.F16.F32.PACK_AB R108, RZ, R108 ;  /* 0x0000006cff6c723e */ /* 0x000fe200000000ff */
[----:B------:R-:W-:Y:S01]  /*9690*/  @P1 STG.E.U16 desc[UR50][R6.64+0x140], R106 ;  /* 0x0001406a06001986 */ /* 0x000fe2000c101532 */
[----:B------:R-:W-:Y:S02]  /*96a0*/  ISETP.GT.AND P1, PT, R4, 0x8, P3 ;  /* 0x000000080400780c */ /* 0x000fe40001f24270 */
[----:B------:R-:W-:Y:S01]  /*96b0*/  F2FP.F16.F32.PACK_AB R109, RZ, R109 ;  /* 0x0000006dff6d723e */ /* 0x000fe200000000ff */
[----:B------:R-:W-:Y:S01]  /*96c0*/  @P2 STG.E.U16 desc[UR50][R6.64+0x142], R107 ;  /* 0x0001426b06002986 */ /* 0x000fe2000c101532 */
[----:B------:R-:W-:-:S02]  /*96d0*/  ISETP.GT.AND P3, PT, R0, 0xb0, PT ;  /* 0x000000b00000780c */ /* 0x000fc40003f64270 */
[----:B------:R-:W-:Y:S01]  /*96e0*/  ISETP.GT.AND P2, PT, R4, 0x8, P0 ;  /* 0x000000080400780c */ /* 0x000fe20000744270 */
[----:B------:R-:W-:Y:S01]  /*96f0*/  @P4 STG.E.U16 desc[UR50][R2.64+0x150], R108 ;  /* 0x0001506c02004986 */ /* 0x000fe2000c101532 */
[----:B------:R-:W-:Y:S02]  /*9700*/  ISETP.GT.AND P0, PT, R0, 0xb1, PT ;  /* 0x000000b10000780c */ /* 0x000fe40003f04270 */
[C---:B------:R-:W-:Y:S01]  /*9710*/  ISETP.GT.AND P4, PT, R4.reuse, RZ, P3 ;  /* 0x000000ff0400720c */ /* 0x040fe20001f84270 */
[----:B------:R-:W-:Y:S01]  /*9720*/  @P5 STG.E.U16 desc[UR50][R2.64+0x152], R109 ;  /* 0x0001526d02005986 */ /* 0x000fe2000c101532 */
[----:B------:R-:W-:Y:S02]  /*9730*/  ISETP.GT.AND P5, PT, R4, RZ, P0 ;  /* 0x000000ff0400720c */ /* 0x000fe400007a4270 */
[----:B------:R-:W-:Y:S02]  /*9740*/  F2FP.F16.F32.PACK_AB R110, RZ, R110 ;  /* 0x0000006eff6e723e */ /* 0x000fe400000000ff */
[----:B------:R-:W-:-:S02]  /*9750*/  F2FP.F16.F32.PACK_AB R111, RZ, R111 ;  /* 0x0000006fff6f723e */ /* 0x000fc400000000ff */
[----:B------:R-:W-:Y:S01]  /*9760*/  F2FP.F16.F32.PACK_AB R112, RZ, R112 ;  /* 0x00000070ff70723e */ /* 0x000fe200000000ff */
[----:B------:R-:W-:Y:S01]  /*9770*/  @P1 STG.E.U16 desc[UR50][R6.64+0x150], R110 ;  /* 0x0001506e06001986 */ /* 0x000fe2000c101532 */
[----:B------:R-:W-:Y:S02]  /*9780*/  ISETP.GT.AND P1, PT, R4, 0x8, P3 ;  /* 0x000000080400780c */ /* 0x000fe40001f24270 */
[----:B------:R-:W-:Y:S01]  /*9790*/  F2FP.F16.F32.PACK_AB R113, RZ, R113 ;  /* 0x00000071ff71723e */ /* 0x000fe200000000ff */
[----:B------:R-:W-:Y:S01]  /*97a0*/  @P2 STG.E.U16 desc[UR50][R6.64+0x152], R111 ;  /* 0x0001526f06002986 */ /* 0x000fe2000c101532 */
[----:B------:R-:W-:Y:S02]  /*97b0*/  ISETP.GT.AND P3, PT, R0, 0xb8, PT ;  /* 0x000000b80000780c */ /* 0x000fe40003f64270 */
[----:B------:R-:W-:Y:S01]  /*97c0*/  ISETP.GT.AND P2, PT, R4, 0x8, P0 ;  /* 0x000000080400780c */ /* 0x000fe20000744270 */
[----:B------:R-:W-:Y:S01]  /*97d0*/  @P4 STG.E.U16 desc[UR50][R2.64+0x160], R112 ;  /* 0x0001607002004986 */ /* 0x000fe2000c101532 */
[----:B------:R-:W-:-:S02]  /*97e0*/  ISETP.GT.AND P0, PT, R0, 0xb9, PT ;  /* 0x000000b90000780c */ /* 0x000fc40003f04270 */
[C---:B------:R-:W-:Y:S01]  /*97f0*/  ISETP.GT.AND P4, PT, R4.reuse, RZ, P3 ;  /* 0x000000ff0400720c */ /* 0x040fe20001f84270 */
[----:B------:R-:W-:Y:S01]  /*9800*/  @P5 STG.E.U16 desc[UR50][R2.64+0x162], R113 ;  /* 0x0001627102005986 */ /* 0x000fe2000c101532 */
[C---:B------:R-:W-:Y:S02]  /*9810*/  ISETP.GT.AND P5, PT, R4.reuse, RZ, P0 ;  /* 0x000000ff0400720c */ /* 0x040fe400007a4270 */
[----:B------:R-:W-:Y:S02]  /*9820*/  F2FP.F16.F32.PACK_AB R114, RZ, R114 ;  /* 0x00000072ff72723e */ /* 0x000fe400000000ff */
[----:B------:R-:W-:Y:S02]  /*9830*/  F2FP.F16.F32.PACK_AB R115, RZ, R115 ;  /* 0x00000073ff73723e */ /* 0x000fe400000000ff */
        /* <DEDUP_REMOVED lines=58> */
[C---:B------:R-:W-:Y:S02]  /*9be0*/  ISETP.GT.AND P1, PT, R4.reuse, 0x8, P2 ;  /* 0x000000080400780c */ /* 0x040fe40001724270 */
[----:B------:R-:W-:Y:S01]  /*9bf0*/  F2FP.F16.F32.PACK_AB R133, RZ, R133 ;  /* 0x00000085ff85723e */ /* 0x000fe200000000ff */
[----:B------:R-:W-:Y:S01]  /*9c00*/  @P0 STG.E.U16 desc[UR50][R6.64+0x1a2], R131 ;  /* 0x0001a28306000986 */ /* 0x000fe2000c101532 */
[----:B------:R-:W-:-:S02]  /*9c10*/  ISETP.GT.AND P2, PT, R4, 0x8, P3 ;  /* 0x000000080400780c */ /* 0x000fc40001f44270 */
[C---:B------:R-:W-:Y:S01]  /*9c20*/  ISETP.GT.AND P3, PT, R0.reuse, 0xe0, PT ;  /* 0x000000e00000780c */ /* 0x040fe20003f64270 */
        /* <DEDUP_REMOVED lines=9> */
[----:B------:R-:W-:Y:S02]  /*9cc0*/  F2FP.F16.F32.PACK_AB R137, RZ, R137 ;  /* 0x00000089ff89723e */ /* 0x000fe400000000ff */
[C---:B------:R-:W-:Y:S01]  /*9cd0*/  ISETP.GT.AND P1, PT, R4.reuse, 0x8, P3 ;  /* 0x000000080400780c */ /* 0x040fe20001f24270 */
[----:B------:R-:W-:Y:S01]  /*9ce0*/  @P2 STG.E.U16 desc[UR50][R6.64+0x1b2], R135 ;  /* 0x0001b28706002986 */ /* 0x000fe2000c101532 */
[----:B------:R-:W-:Y:S02]  /*9cf0*/  ISETP.GT.AND P0, PT, R4, 0x8, P0 ;  /* 0x000000080400780c */ /* 0x000fe40000704270 */
[----:B------:R-:W-:Y:S01]  /*9d00*/  F2FP.F16.F32.PACK_AB R138, RZ, R138 ;  /* 0x0000008aff8a723e */ /* 0x000fe200000000ff */
[----:B------:R-:W-:Y:S01]  /*9d10*/  @P4 STG.E.U16 desc[UR50][R2.64+0x1c0], R136 ;  /* 0x0001c08802004986 */ /* 0x000fe2000c101532 */
[----:B------:R-:W-:-:S02]  /*9d20*/  ISETP.GT.AND P4, PT, R0, 0xe8, PT ;  /* 0x000000e80000780c */ /* 0x000fc40003f84270 */
[----:B------:R-:W-:Y:S01]  /*9d30*/  F2FP.F16.F32.PACK_AB R139, RZ, R139 ;  /* 0x0000008bff8b723e */ /* 0x000fe200000000ff */
[----:B------:R-:W-:Y:S01]  /*9d40*/  @P5 STG.E.U16 desc[UR50][R2.64+0x1c2], R137 ;  /* 0x0001c28902005986 */ /* 0x000fe2000c101532 */
[----:B------:R-:W-:Y:S02]  /*9d50*/  ISETP.GT.AND P5, PT, R0, 0xe9, PT ;  /* 0x000000e90000780c */ /* 0x000fe40003fa4270 */
[C---:B------:R-:W-:Y:S01]  /*9d60*/  ISETP.GT.AND P2, PT, R4.reuse, RZ, P4 ;  /* 0x000000ff0400720c */ /* 0x040fe20002744270 */
[----:B------:R-:W-:Y:S01]  /*9d70*/  @P1 STG.E.U16 desc[UR50][R6.64+0x1c0], R138 ;  /* 0x0001c08a06001986 */ /* 0x000fe2000c101532 */
[----:B------:R-:W-:Y:S02]  /*9d80*/  ISETP.GT.AND P6, PT, R4, RZ, P5 ;  /* 0x000000ff0400720c */ /* 0x000fe40002fc4270 */
[----:B------:R-:W-:Y:S01]  /*9d90*/  F2FP.F16.F32.PACK_AB R140, RZ, R140 ;  /* 0x0000008cff8c723e */ /* 0x000fe200000000ff */
[----:B------:R-:W-:Y:S01]  /*9da0*/  @P0 STG.E.U16 desc[UR50][R6.64+0x1c2], R139 ;  /* 0x0001c28b06000986 */ /* 0x000fe2000c101532 */
[----:B------:R-:W-:-:S02]  /*9db0*/  F2FP.F16.F32.PACK_AB R141, RZ, R141 ;  /* 0x0000008dff8d723e */ /* 0x000fc400000000ff */
[----:B------:R-:W-:Y:S02]  /*9dc0*/  ISETP.GT.AND P4, PT, R4, 0x8, P4 ;  /* 0x000000080400780c */ /* 0x000fe40002784270 */
[C---:B------:R-:W-:Y:S02]  /*9dd0*/  ISETP.GT.AND P3, PT, R0.reuse, 0xf0, PT ;  /* 0x000000f00000780c */ /* 0x040fe40003f64270 */
[----:B------:R-:W-:Y:S01]  /*9de0*/  F2FP.F16.F32.PACK_AB R142, RZ, R142 ;  /* 0x0000008eff8e723e */ /* 0x000fe200000000ff */
[----:B------:R-:W-:Y:S01]  /*9df0*/  @P2 STG.E.U16 desc[UR50][R2.64+0x1d0], R140 ;  /* 0x0001d08c02002986 */ /* 0x000fe2000c101532 */
[----:B------:R-:W-:Y:S02]  /*9e00*/  ISETP.GT.AND P2, PT, R0, 0xf1, PT ;  /* 0x000000f10000780c */ /* 0x000fe40003f44270 */
[----:B------:R-:W-:Y:S01]  /*9e10*/  F2FP.F16.F32.PACK_AB R143, RZ, R143 ;  /* 0x0000008fff8f723e */ /* 0x000fe200000000ff */
[----:B------:R-:W-:Y:S01]  /*9e20*/  @P6 STG.E.U16 desc[UR50][R2.64+0x1d2], R141 ;  /* 0x0001d28d02006986 */ /* 0x000fe2000c101532 */
[----:B------:R-:W-:-:S02]  /*9e30*/  ISETP.GT.AND P6, PT, R4, 0x8, P5 ;  /* 0x000000080400780c */ /* 0x000fc40002fc4270 */
[C---:B------:R-:W-:Y:S01]  /*9e40*/  ISETP.GT.AND P5, PT, R4.reuse, RZ, P3 ;  /* 0x000000ff0400720c */ /* 0x040fe20001fa4270 */
[----:B------:R-:W-:Y:S01]  /*9e50*/  @P4 STG.E.U16 desc[UR50][R6.64+0x1d0], R142 ;  /* 0x0001d08e06004986 */ /* 0x000fe2000c101532 */
[C---:B------:R-:W-:Y:S02]  /*9e60*/  ISETP.GT.AND P3, PT, R4.reuse, 0x8, P3 ;  /* 0x000000080400780c */ /* 0x040fe40001f64270 */
[C---:B------:R-:W-:Y:S02]  /*9e70*/  ISETP.GT.AND P4, PT, R4.reuse, RZ, P2 ;  /* 0x000000ff0400720c */ /* 0x040fe40001784270 */
[----:B------:R-:W-:Y:S02]  /*9e80*/  F2FP.F16.F32.PACK_AB R144, RZ, R144 ;  /* 0x00000090ff90723e */ /* 0x000fe400000000ff */
[----:B------:R-:W-:Y:S02]  /*9e90*/  ISETP.GT.AND P2, PT, R4, 0x8, P2 ;  /* 0x000000080400780c */ /* 0x000fe40001744270 */
[C---:B------:R-:W-:Y:S01]  /*9ea0*/  ISETP.GT.AND P0, PT, R0.reuse, 0xf9, PT ;  /* 0x000000f90000780c */ /* 0x040fe20003f04270 */
[----:B------:R-:W-:Y:S01]  /*9eb0*/  @P6 STG.E.U16 desc[UR50][R6.64+0x1d2], R143 ;  /* 0x0001d28f06006986 */ /* 0x000fe2000c101532 */
[----:B------:R-:W-:-:S02]  /*9ec0*/  ISETP.GT.AND P1, PT, R0, 0xf8, PT ;  /* 0x000000f80000780c */ /* 0x000fc40003f24270 */
[----:B------:R-:W-:Y:S01]  /*9ed0*/  F2FP.F16.F32.PACK_AB R145, RZ, R145 ;  /* 0x00000091ff91723e */ /* 0x000fe200000000ff */
[----:B------:R-:W-:Y:S01]  /*9ee0*/  @P5 STG.E.U16 desc[UR50][R2.64+0x1e0], R144 ;  /* 0x0001e09002005986 */ /* 0x000fe2000c101532 */
[C---:B------:R-:W-:Y:S01]  /*9ef0*/  ISETP.GT.AND P6, PT, R4.reuse, RZ, P1 ;  /* 0x000000ff0400720c */ /* 0x040fe20000fc4270 */
[----:B------:R-:W-:Y:S01]  /*9f00*/  @P3 IMAD.MOV.U32 R5, RZ, RZ, R7 ;  /* 0x000000ffff053224 */ /* 0x000fe200078e0007 */
[C---:B------:R-:W-:Y:S01]  /*9f10*/  ISETP.GT.AND P5, PT, R4.reuse, RZ, P0 ;  /* 0x000000ff0400720c */ /* 0x040fe200007a4270 */
[----:B------:R-:W-:Y:S01]  /*9f20*/  @P4 STG.E.U16 desc[UR50][R2.64+0x1e2], R145 ;  /* 0x0001e29102004986 */ /* 0x000fe2000c101532 */
[C---:B------:R-:W-:Y:S02]  /*9f30*/  ISETP.GT.AND P1, PT, R4.reuse, 0x8, P1 ;  /* 0x000000080400780c */ /* 0x040fe40000f24270 */
[----:B------:R-:W-:Y:S01]  /*9f40*/  ISETP.GT.AND P0, PT, R4, 0x8, P0 ;  /* 0x000000080400780c */ /* 0x000fe20000704270 */
[----:B------:R-:W-:Y:S01]  /*9f50*/  @P3 IMAD.MOV.U32 R4, RZ, RZ, R6 ;  /* 0x000000ffff043224 */ /* 0x000fe200078e0006 */
[----:B------:R-:W-:-:S02]  /*9f60*/  F2FP.F16.F32.PACK_AB R146, RZ, R146 ;  /* 0x00000092ff92723e */ /* 0x000fc400000000ff */
[----:B------:R-:W-:Y:S02]  /*9f70*/  F2FP.F16.F32.PACK_AB R147, RZ, R147 ;  /* 0x00000093ff93723e */ /* 0x000fe400000000ff */
[----:B------:R-:W-:Y:S01]  /*9f80*/  F2FP.F16.F32.PACK_AB R148, RZ, R148 ;  /* 0x00000094ff94723e */ /* 0x000fe200000000ff */
[----:B------:R0:W-:Y:S01]  /*9f90*/  @P3 STG.E.U16 desc[UR50][R4.64+0x1e0], R146 ;  /* 0x0001e09204003986 */ /* 0x0001e2000c101532 */
[----:B------:R-:W-:Y:S02]  /*9fa0*/  F2FP.F16.F32.PACK_AB R149, RZ, R149 ;  /* 0x00000095ff95723e */ /* 0x000fe400000000ff */
[----:B------:R-:W-:Y:S02]  /*9fb0*/  F2FP.F16.F32.PACK_AB R150, RZ, R150 ;  /* 0x00000096ff96723e */ /* 0x000fe400000000ff */
[----:B------:R-:W-:Y:S01]  /*9fc0*/  F2FP.F16.F32.PACK_AB R151, RZ, R151 ;  /* 0x00000097ff97723e */ /* 0x000fe200000000ff */
[----:B0-----:R-:W-:Y:S02]  /*9fd0*/  @P2 IMAD.MOV.U32 R4, RZ, RZ, R6 ;  /* 0x000000ffff042224 */ /* 0x001fe400078e0006 */
[----:B------:R-:W-:-:S05]  /*9fe0*/  @P2 IMAD.MOV.U32 R5, RZ, RZ, R7 ;  /* 0x000000ffff052224 */ /* 0x000fca00078e0007 */
[----:B------:R-:W-:Y:S04]  /*9ff0*/  @P2 STG.E.U16 desc[UR50][R4.64+0x1e2], R147 ;  /* 0x0001e29304002986 */ /* 0x000fe8000c101532 */
[----:B------:R-:W-:Y:S04]  /*a000*/  @P6 STG.E.U16 desc[UR50][R2.64+0x1f0], R148 ;  /* 0x0001f09402006986 */ /* 0x000fe8000c101532 */
[----:B------:R0:W-:Y:S02]  /*a010*/  @P5 STG.E.U16 desc[UR50][R2.64+0x1f2], R149 ;  /* 0x0001f29502005986 */ /* 0x0001e4000c101532 */
[----:B0-----:R-:W-:-:S02]  /*a020*/  @P1 IMAD.MOV.U32 R2, RZ, RZ, R6 ;  /* 0x000000ffff021224 */ /* 0x001fc400078e0006 */
[----:B------:R-:W-:-:S05]  /*a030*/  @P1 IMAD.MOV.U32 R3, RZ, RZ, R7 ;  /* 0x000000ffff031224 */ /* 0x000fca00078e0007 */
[----:B------:R0:W-:Y:S04]  /*a040*/  @P1 STG.E.U16 desc[UR50][R2.64+0x1f0], R150 ;  /* 0x0001f09602001986 */ /* 0x0001e8000c101532 */
[----:B------:R0:W-:Y:S02]  /*a050*/  @P0 STG.E.U16 desc[UR50][R6.64+0x1f2], R151 ;  /* 0x0001f29706000986 */ /* 0x0001e4000c101532 */
.L_x_289:
[----:B------:R-:W-:Y:S05]  /*a060*/  BSYNC B0 ;  /* 0x0000000000007941 */ /* 0x000fea0003800000 */
.L_x_35:
[----:B0-----:R-:W-:Y:S01]  /*a070*/  IMAD.U32 R2, RZ, RZ, UR36 ;  /* 0x00000024ff027e24 */ /* 0x001fe2000f8e00ff */
[----:B------:R-:W-:Y:S01]  /*a080*/  ULDC.64 UR4, c[0x0][0x650] ;  /* 0x0001940000047ab9 */ /* 0x000fe20000000a00 */
[----:B------:R-:W-:Y:S01]  /*a090*/  IMAD.U32 R0, RZ, RZ, UR40 ;  /* 0x00000028ff007e24 */ /* 0x000fe2000f8e00ff */
[----:B------:R0:W-:Y:S01]  /*a0a0*/  SYNCS.ARRIVE.TRANS64.A1T0 RZ, [R160+UR47], RZ ;  /* 0x000000ffa0ff79a7 */ /* 0x0001e2000810002f */
[----:B------:R-:W-:Y:S01]  /*a0b0*/  IMAD.U32 R3, RZ, RZ, UR37 ;  /* 0x00000025ff037e24 */ /* 0x000fe2000f8e00ff */
[C---:B------:R-:W-:Y:S01]  /*a0c0*/  LEA R16, P0, R2.reuse, R16, 0x1 ;  /* 0x0000001002107211 */ /* 0x040fe200078008ff */
[----:B-----5:R-:W-:Y:S02]  /*a0d0*/  IMAD.MOV.U32 R18, RZ, RZ, -0x1 ;  /* 0xffffffffff127424 */ /* 0x020fe400078e00ff */
[----:B------:R-:W-:Y:S01]  /*a0e0*/  IMAD.MOV.U32 R19, RZ, RZ, -0x1 ;  /* 0xffffffffff137424 */ /* 0x000fe200078e00ff */
[----:B------:R-:W-:Y:S01]  /*a0f0*/  LEA.HI.X R17, R2, R17, R0, 0x1, P0 ;  /* 0x0000001102117211 */ /* 0x000fe200000f0c00 */
[----:B------:R-:W-:Y:S01]  /*a100*/  IMAD.MOV.U32 R2, RZ, RZ, -0x1 ;  /* 0xffffffffff027424 */ /* 0x000fe200078e00ff */
[----:B------:R-:W-:-:S02]  /*a110*/  ISETP.GE.U32.AND P0, PT, R16, UR4, PT ;  /* 0x0000000410007c0c */ /* 0x000fc4000bf06070 */
[----:B------:R-:W-:Y:S02]  /*a120*/  PRMT R0, RZ, 0x7610, R0 ;  /* 0x00007610ff007816 */ /* 0x000fe40000000000 */
[----:B------:R-:W-:-:S13]  /*a130*/  ISETP.GE.U32.AND.EX P0, PT, R17, UR5, PT, P0 ;  /* 0x0000000511007c0c */ /* 0x000fda000bf06100 */
[----:B0-----:R-:W-:Y:S05]  /*a140*/  @P0 BRA `(.L_x_290) ;  /* 0x00000004008c0947 */ /* 0x001fea0003800000 */
[----:B------:R-:W0:Y:S01]  /*a150*/  S2UR UR7, SR_CTAID.X ;  /* 0x00000000000779c3 */ /* 0x000e220000002500 */
[----:B------:R-:W-:Y:S01]  /*a160*/  ULDC.64 UR4, c[0x0][0x628] ;  /* 0x00018a0000047ab9 */ /* 0x000fe20000000a00 */
[----:B------:R-:W-:Y:S01]  /*a170*/  ULDC UR6, c[0x0][0x150] ;  /* 0x0000540000067ab9 */ /* 0x000fe20000000800 */
[----:B------:R-:W-:Y:S01]  /*a180*/  ISETP.NE.U32.AND P0, PT, RZ, UR4, PT ;  /* 0x00000004ff007c0c */ /* 0x000fe2000bf05070 */
[----:B------:R-:W-:Y:S01]  /*a190*/  ULDC UR15, c[0x0][0x630] ;  /* 0x00018c00000f7ab9 */ /* 0x000fe20000000800 */
[C---:B------:R-:W-:Y:S01]  /*a1a0*/  R2UR UR16, R16.reuse ;  /* 0x00000000101072ca */ /* 0x040fe200000e0000 */
[----:B------:R-:W-:Y:S01]  /*a1b0*/  ULDC UR18, c[0x0][0x154] ;  /* 0x0000550000127ab9 */ /* 0x000fe20000000800 */
[----:B------:R-:W-:Y:S01]  /*a1c0*/  ISETP.NE.AND.EX P0, PT, RZ, UR5, PT, P0 ;  /* 0x00000005ff007c0c */ /* 0x000fe2000bf05300 */
[----:B------:R-:W1:Y:S01]  /*a1d0*/  S2UR UR19, SR_CTAID.Y ;  /* 0x00000000001379c3 */ /* 0x000e620000002600 */
[----:B------:R-:W-:Y:S02]  /*a1e0*/  R2UR UR17, R17 ;  /* 0x00000000111172ca */ /* 0x000fe400000e0000 */
[----:B------:R-:W-:-:S02]  /*a1f0*/  R2UR UR12, R16 ;  /* 0x00000000100c72ca */ /* 0x000fc400000e0000 */
[----:B------:R-:W-:Y:S02]  /*a200*/  R2UR UR13, R17 ;  /* 0x00000000110d72ca */ /* 0x000fe400000e0000 */
[----:B0-----:R-:W-:-:S05]  /*a210*/  I2FP.F32.U32 R0, UR7 ;  /* 0x0000000700007c45 */ /* 0x001fca0008201000 */
[----:B------:R-:W-:-:S04]  /*a220*/  FMUL R0, R0, UR6 ;  /* 0x0000000600007c20 */ /* 0x000fc80008400000 */
[----:B------:R0:W0:Y:S01]  /*a230*/  F2I.U32.TRUNC.NTZ R2, R0 ;  /* 0x0000000000027305 */ /* 0x000022000020f000 */
[----:B-1----:R-:W-:Y:S05]  /*a240*/  @!P0 BRA `(.L_x_291) ;  /* 0x0000000000308947 */ /* 0x002fea0003800000 */
        /* <DEDUP_REMOVED lines=12> */
.L_x_291:
[----:B------:R-:W-:Y:S01]  /*a310*/  USHF.R.U64 UR6, UR12, UR15, UR13 ;  /* 0x0000000f0c067299 */ /* 0x000fe2000800120d */
[----:B0-----:R-:W-:Y:S01]  /*a320*/  I2FP.F32.U32 R0, UR19 ;  /* 0x0000001300007c45 */ /* 0x001fe20008201000 */
[----:B------:R-:W-:Y:S01]  /*a330*/  USHF.R.U32.HI UR4, URZ, UR15, UR13 ;  /* 0x0000000f3f047299 */ /* 0x000fe2000801160d */
[----:B------:R-:W-:Y:S01]  /*a340*/  R2UR UR14, R2 ;  /* 0x00000000020e72ca */ /* 0x000fe200000e0000 */
[----:B------:R-:W-:Y:S02]  /*a350*/  UIADD3 UR9, UP0, URZ, -UR6, URZ ;  /* 0x800000063f097290 */ /* 0x000fe4000ff1e03f */
[----:B------:R-:W-:Y:S01]  /*a360*/  FMUL R0, R0, UR18 ;  /* 0x0000001200007c20 */ /* 0x000fe20008400000 */
[----:B------:R-:W-:Y:S01]  /*a370*/  ULDC.64 UR12, c[0x0][0x620] ;  /* 0x00018800000c7ab9 */ /* 0x000fe20000000a00 */
[----:B------:R-:W-:Y:S01]  /*a380*/  UIADD3.X UR4, URZ, ~UR4, URZ, UP0, !UPT ;  /* 0x800000043f047290 */ /* 0x000fe200087fe43f */
[----:B------:R-:W-:Y:S01]  /*a390*/  UMOV UR10, UR16 ;  /* 0x00000010000a7c82 */ /* 0x000fe20008000000 */
[----:B------:R-:W-:-:S02]  /*a3a0*/  UMOV UR11, UR17 ;  /* 0x00000011000b7c82 */ /* 0x000fc40008000000 */
[----:B------:R-:W0:Y:S01]  /*a3b0*/  F2I.U32.TRUNC.NTZ R0, R0 ;  /* 0x0000000000007305 */ /* 0x000e22000020f000 */
[----:B------:R-:W-:Y:S02]  /*a3c0*/  UIMAD UR4, UR4, UR12, URZ ;  /* 0x0000000c040472a4 */ /* 0x000fe4000f8e023f */
[----:B------:R-:W-:Y:S02]  /*a3d0*/  UIMAD.WIDE.U32 UR10, UR9, UR12, UR10 ;  /* 0x0000000c090a72a5 */ /* 0x000fe4000f8e000a */
[----:B------:R-:W-:Y:S01]  /*a3e0*/  UIMAD UR9, UR9, UR13, UR4 ;  /* 0x0000000d090972a4 */ /* 0x000fe2000f8e0204 */
[----:B------:R-:W-:Y:S01]  /*a3f0*/  ULDC UR22, c[0x0][0x658] ;  /* 0x0001960000167ab9 */ /* 0x000fe20000000800 */
[----:B------:R-:W-:Y:S02]  /*a400*/  UMOV UR12, 0xffffffff ;  /* 0xffffffff000c7882 */ /* 0x000fe40000000000 */
[----:B------:R-:W-:Y:S01]  /*a410*/  UIADD3 UR11, UR11, UR9, URZ ;  /* 0x000000090b0b7290 */ /* 0x000fe2000fffe03f */
[----:B------:R-:W-:Y:S01]  /*a420*/  ULDC UR13, c[0x0][0x618] ;  /* 0x00018600000d7ab9 */ /* 0x000fe20000000800 */
[----:B------:R-:W-:Y:S01]  /*a430*/  ULDC.64 UR4, c[0x0][0x640] ;  /* 0x0001900000047ab9 */ /* 0x000fe20000000a00 */
[----:B------:R-:W-:Y:S01]  /*a440*/  USHF.L.U32 UR18, UR12, UR22, URZ ;  /* 0x000000160c127299 */ /* 0x000fe2000800063f */
[----:B------:R-:W-:Y:S01]  /*a450*/  ISETP.NE.U32.AND P0, PT, RZ, UR4, PT ;  /* 0x00000004ff007c0c */ /* 0x000fe2000bf05070 */
[----:B------:R-:W-:Y:S01]  /*a460*/  USHF.R.U64 UR12, UR10, UR13, UR11 ;  /* 0x0000000d0a0c7299 */ /* 0x000fe2000800120b */
[----:B0-----:R-:W-:Y:S01]  /*a470*/  R2UR UR16, R0 ;  /* 0x00000000001072ca */ /* 0x001fe200000e0000 */
[----:B------:R-:W-:Y:S01]  /*a480*/  USHF.R.U32.HI UR10, URZ, UR13, UR11 ;  /* 0x0000000d3f0a7299 */ /* 0x000fe2000801160b */
[----:B------:R-:W-:Y:S01]  /*a490*/  ISETP.NE.AND.EX P0, PT, RZ, UR5, PT, P0 ;  /* 0x00000005ff007c0c */ /* 0x000fe2000bf05300 */
[----:B------:R-:W-:Y:S01]  /*a4a0*/  ULDC UR17, c[0x0][0x608] ;  /* 0x0001820000117ab9 */ /* 0x000fe20000000800 */
[----:B------:R-:W-:-:S02]  /*a4b0*/  ULOP3.LUT UR23, URZ, UR18, URZ, 0x33, !UPT ;  /* 0x000000123f177292 */ /* 0x000fc4000f8e333f */
[----:B------:R-:W-:Y:S02]  /*a4c0*/  USHF.R.U64 UR18, UR12, UR17, UR10 ;  /* 0x000000110c127299 */ /* 0x000fe4000800120a */
[----:B------:R-:W-:Y:S01]  /*a4d0*/  USHF.R.U32.HI UR10, URZ, UR17, UR10 ;  /* 0x000000113f0a7299 */ /* 0x000fe2000801160a */
[----:B------:R-:W-:Y:S01]  /*a4e0*/  UMOV UR20, 0x1 ;  /* 0x0000000100147882 */ /* 0x000fe20000000000 */
[----:B------:R-:W-:Y:S02]  /*a4f0*/  UIADD3 UR14, -UR14, URZ, URZ ;  /* 0x0000003f0e0e7290 */ /* 0x000fe4000fffe13f */
[----:B------:R-:W-:Y:S02]  /*a500*/  USHF.L.U32 UR13, UR20, UR22, URZ ;  /* 0x00000016140d7299 */ /* 0x000fe4000800063f */
[----:B------:R-:W-:Y:S01]  /*a510*/  USHF.R.U64 UR20, UR18, UR22, UR10 ;  /* 0x0000001612147299 */ /* 0x000fe2000800120a */
[----:B------:R-:W-:Y:S01]  /*a520*/  ULDC UR15, c[0x0][0x144] ;  /* 0x00005100000f7ab9 */ /* 0x000fe20000000800 */
[----:B------:R-:W-:Y:S01]  /*a530*/  ULDC UR8, c[0x0][0x600] ;  /* 0x0001800000087ab9 */ /* 0x000fe20000000800 */
[----:B------:R-:W-:-:S02]  /*a540*/  UIADD3 UR21, -UR16, URZ, URZ ;  /* 0x0000003f10157290 */ /* 0x000fc4000fffe13f */
[----:B------:R-:W-:Y:S02]  /*a550*/  USHF.R.U32.HI UR17, URZ, UR22, UR10 ;  /* 0x000000163f117299 */ /* 0x000fe4000801160a */
[----:B------:R-:W-:Y:S02]  /*a560*/  UIADD3 UR9, UR8, -0x1, URZ ;  /* 0xffffffff08097890 */ /* 0x000fe4000fffe03f */
[----:B------:R-:W-:Y:S01]  /*a570*/  UIMAD UR22, UR15, UR14, UR7 ;  /* 0x0000000e0f1672a4 */ /* 0x000fe2000f8e0207 */
[----:B------:R-:W-:Y:S01]  /*a580*/  ULDC UR26, c[0x0][0x148] ;  /* 0x00005200001a7ab9 */ /* 0x000fe20000000800 */
[----:B------:R-:W-:Y:S01]  /*a590*/  ULDC UR24, c[0x0][0x648] ;  /* 0x0001920000187ab9 */ /* 0x000fe20000000800 */
[----:B------:R-:W-:Y:S01]  /*a5a0*/  ULDC UR25, c[0x0][0x638] ;  /* 0x00018e0000197ab9 */ /* 0x000fe20000000800 */
        /* <DEDUP_REMOVED lines=12> */
.L_x_292:
[----:B------:R-:W-:Y:S01]  /*a670*/  UISETP.NE.AND UP0, UPT, UR39, URZ, UPT ;  /* 0x0000003f2700728c */ /* 0x000fe2000bf05270 */
[----:B------:R-:W-:Y:S01]  /*a680*/  IMAD.MOV.U32 R0, RZ, RZ, 0x1 ;  /* 0x00000001ff007424 */ /* 0x000fe200078e00ff */
[----:B------:R-:W-:Y:S01]  /*a690*/  USHF.R.U64 UR4, UR16, UR24, UR17 ;  /* 0x0000001810047299 */ /* 0x000fe20008001211 */
[----:B------:R-:W-:Y:S01]  /*a6a0*/  IMAD.U32 R19, RZ, RZ, UR6 ;  /* 0x00000006ff137e24 */ /* 0x000fe2000f8e00ff */
[----:B------:R-:W-:Y:S02]  /*a6b0*/  ULOP3.LUT UR18, UR18, UR23, URZ, 0xc0, !UPT ;  /* 0x0000001712127292 */ /* 0x000fe4000f8ec03f */
[----:B------:R-:W-:Y:S02]  /*a6c0*/  UIADD3 UR5, -UR4, URZ, URZ ;  /* 0x0000003f04057290 */ /* 0x000fe4000fffe13f */
[----:B------:R-:W-:Y:S02]  /*a6d0*/  ULOP3.LUT UR9, UR12, UR9, URZ, 0xc0, !UPT ;  /* 0x000000090c097292 */ /* 0x000fe4000f8ec03f */
[----:B------:R-:W-:-:S02]  /*a6e0*/  UIMAD UR4, UR13, UR4, UR18 ;  /* 0x000000040d0472a4 */ /* 0x000fc4000f8e0212 */
[----:B------:R-:W-:Y:S02]  /*a6f0*/  @UP0 UIMAD UR22, UR26, UR21, UR19 ;  /* 0x000000151a1602a4 */ /* 0x000fe4000f8e0213 */
[----:B------:R-:W-:Y:S01]  /*a700*/  UIMAD UR5, UR5, UR25, UR20 ;  /* 0x00000019050572a4 */ /* 0x000fe2000f8e0214 */
[----:B------:R-:W-:Y:S02]  /*a710*/  ULDC UR7, c[0x0][0x610] ;  /* 0x0001840000077ab9 */ /* 0x000fe40000000800 */
[----:B------:R-:W-:Y:S02]  /*a720*/  UIMAD UR4, UR4, UR7, UR22 ;  /* 0x00000007040472a4 */ /* 0x000fe4000f8e0216 */
[----:B------:R-:W-:-:S04]  /*a730*/  UIMAD UR5, UR5, UR8, UR9 ;  /* 0x00000008050572a4 */ /* 0x000fc8000f8e0209 */
[----:B------:R-:W-:Y:S02]  /*a740*/  USEL UR7, UR5, UR4, !UP0 ;  /* 0x0000000405077287 */ /* 0x000fe4000c000000 */
[----:B------:R-:W-:-:S04]  /*a750*/  USEL UR4, UR4, UR5, !UP0 ;  /* 0x0000000504047287 */ /* 0x000fc8000c000000 */
[----:B------:R-:W-:Y:S02]  /*a760*/  IMAD.U32 R2, RZ, RZ, UR7 ;  /* 0x00000007ff027e24 */ /* 0x000fe4000f8e00ff */
[----:B------:R-:W-:-:S07]  /*a770*/  IMAD.U32 R18, RZ, RZ, UR4 ;  /* 0x00000004ff127e24 */ /* 0x000fce000f8e00ff */
.L_x_290:
[----:B------:R-:W-:Y:S02]  /*a780*/  LOP3.LUT P0, RZ, R0, 0xff, RZ, 0xc0, !PT ;  /* 0x000000ff00ff7812 */ /* 0x000fe4000780c0ff */
[----:B------:R-:W-:-:S11]  /*a790*/  LOP3.LUT R170, R170, 0x1, RZ, 0x3c, !PT ;  /* 0x00000001aaaa7812 */ /* 0x000fd600078e3cff */
[----:B------:R-:W-:Y:S05]  /*a7a0*/  @P0 BRA `(.L_x_293) ;  /* 0xffffff6c00f80947 */ /* 0x000fea000383ffff */
[----:B------:R-:W-:Y:S05]  /*a7b0*/  EXIT ;  /* 0x000000000000794d */ /* 0x000fea0003800000 */
.L_x_16:
[----:B------:R-:W-:-:S08]  /*a7c0*/  ISETP.NE.AND P0, PT, RZ, UR6, PT ;  /* 0x00000006ff007c0c */ /* 0x000fd0000bf05270 */
[----:B-----5:R-:W0:-:S00]  /*a7d0*/  USETMAXREG.DEALLOC.CTAPOOL 0x28 ;  /* 0x00000028000079c8 */ /* 0x020e0000080e0500 */
[----:B------:R-:W-:Y:S05]  /*a7e0*/  @P0 EXIT ;  /* 0x000000000000094d */ /* 0x000fea0003800000 */
[----:B0-----:R-:W-:Y:S01]  /*a7f0*/  LOP3.LUT P0, RZ, R4, 0xff, RZ, 0xc0, !PT ;  /* 0x000000ff04ff7812 */ /* 0x001fe2000780c0ff */
[----:B------:R-:W-:Y:S02]  /*a800*/  IMAD.MOV.U32 R9, RZ, RZ, 0x1 ;  /* 0x00000001ff097424 */ /* 0x000fe400078e00ff */
[----:B------:R-:W-:-:S10]  /*a810*/  IMAD.MOV.U32 R8, RZ, RZ, RZ ;  /* 0x000000ffff087224 */ /* 0x000fd400078e00ff */
[----:B------:R-:W-:Y:S05]  /*a820*/  @!P0 BRA `(.L_x_294) ;  /* 0x0000000c00708947 */ /* 0x000fea0003800000 */
[----:B------:R-:W0:Y:S01]  /*a830*/  S2UR UR7, SR_CgaCtaId ;  /* 0x00000000000779c3 */ /* 0x000e220000008800 */
[----:B------:R-:W-:Y:S01]  /*a840*/  UMOV UR9, 0x1 ;  /* 0x0000000100097882 */ /* 0x000fe20000000000 */
[----:B------:R-:W-:Y:S01]  /*a850*/  LOP3.LUT P0, RZ, R0, 0x1f, RZ, 0xc0, !PT ;  /* 0x0000001f00ff7812 */ /* 0x000fe2000780c0ff */
[----:B------:R-:W-:Y:S01]  /*a860*/  ULDC UR5, c[0x0][0x658] ;  /* 0x0001960000057ab9 */ /* 0x000fe20000000800 */
[----:B------:R-:W-:Y:S01]  /*a870*/  UMOV UR8, 0xffffffff ;  /* 0xffffffff00087882 */ /* 0x000fe20000000000 */
[----:B------:R-:W-:Y:S01]  /*a880*/  BSSY B0, `(.L_x_294) ;  /* 0x00000d6000007945 */ /* 0x000fe20003800000 */
[----:B------:R-:W-:Y:S01]  /*a890*/  USHF.L.U32 UR8, UR8, UR5, URZ ;  /* 0x0000000508087299 */ /* 0x000fe2000800063f */
[C---:B------:R-:W-:Y:S01]  /*a8a0*/  ISETP.NE.AND P3, PT, R3.reuse, RZ, PT ;  /* 0x000000ff0300720c */ /* 0x040fe20003f65270 */
[----:B------:R-:W-:Y:S01]  /*a8b0*/  IMAD.MOV.U32 R0, RZ, RZ, 0x1 ;  /* 0x00000001ff007424 */ /* 0x000fe200078e00ff */
[----:B------:R-:W-:Y:S01]  /*a8c0*/  ISETP.NE.OR P0, PT, R3, RZ, !P0 ;  /* 0x000000ff0300720c */ /* 0x000fe20004705670 */
[----:B------:R-:W-:Y:S01]  /*a8d0*/  IMAD.MOV.U32 R9, RZ, RZ, 0x1 ;  /* 0x00000001ff097424 */ /* 0x000fe200078e00ff */
[----:B------:R-:W-:Y:S01]  /*a8e0*/  ULDC UR4, c[0x0][0x600] ;  /* 0x0001800000047ab9 */ /* 0x000fe20000000800 */
[----:B------:R-:W-:Y:S01]  /*a8f0*/  IMAD.MOV.U32 R8, RZ, RZ, RZ ;  /* 0x000000ffff087224 */ /* 0x000fe200078e00ff */
[----:B------:R-:W-:Y:S01]  /*a900*/  UMOV UR19, 0x5 ;  /* 0x0000000500137882 */ /* 0x000fe20000000000 */
[----:B------:R-:W-:-:S02]  /*a910*/  UIADD3 UR26, UR38, 0x1, URZ ;  /* 0x00000001261a7890 */ /* 0x000fc4000fffe03f */
[----:B------:R-:W-:Y:S02]  /*a920*/  ULOP3.LUT UR27, UR41, 0x2, URZ, 0xfc, !UPT ;  /* 0x00000002291b7892 */ /* 0x000fe4000f8efc3f */
[----:B------:R-:W-:Y:S02]  /*a930*/  UIADD3 UR4, UR4, -0x1, URZ ;  /* 0xffffffff04047890 */ /* 0x000fe4000fffe03f */
[----:B------:R-:W-:Y:S02]  /*a940*/  USHF.L.U32 UR5, UR9, UR5, URZ ;  /* 0x0000000509057299 */ /* 0x000fe4000800063f */
[----:B------:R-:W-:Y:S02]  /*a950*/  ULOP3.LUT UR17, URZ, UR8, URZ, 0x33, !UPT ;  /* 0x000000083f117292 */ /* 0x000fe4000f8e333f */
[----:B0-----:R-:W-:Y:S02]  /*a960*/  ULOP3.LUT UR6, UR7, 0x1, URZ, 0xc0, !UPT ;  /* 0x0000000107067892 */ /* 0x001fe4000f8ec03f */
[----:B------:R-:W-:-:S02]  /*a970*/  USHF.R.U32.HI UR28, URZ, 0x1, UR7 ;  /* 0x000000013f1c7899 */ /* 0x000fc40008011607 */
[----:B------:R-:W-:Y:S02]  /*a980*/  USHF.L.U32 UR13, UR7, 0x7, URZ ;  /* 0x00000007070d7899 */ /* 0x000fe4000800063f */
[----:B------:R-:W-:Y:S02]  /*a990*/  USHF.L.U32 UR16, UR7, 0xd, URZ ;  /* 0x0000000d07107899 */ /* 0x000fe4000800063f */
[----:B------:R-:W-:Y:S02]  /*a9a0*/  ULOP3.LUT UR7, UR7, 0xfffffffe, URZ, 0xc0, !UPT ;  /* 0xfffffffe07077892 */ /* 0x000fe4000f8ec03f */
[----:B------:R-:W-:Y:S02]  /*a9b0*/  UISETP.GT.U32.AND UP0, UPT, UR6, 0xffff, UPT ;  /* 0x0000ffff0600788c */ /* 0x000fe4000bf04070 */
[----:B------:R-:W-:Y:S02]  /*a9c0*/  USHF.L.U32 UR18, UR9, UR7, URZ ;  /* 0x0000000709127299 */ /* 0x000fe4000800063f */
[----:B------:R-:W-:-:S02]  /*a9d0*/  ULOP3.LUT UR7, UR7, 0x1, URZ, 0xfc, !UPT ;  /* 0x0000000107077892 */ /* 0x000fc4000f8efc3f */
[----:B------:R-:W-:Y:S02]  /*a9e0*/  USEL UR6, UR6, 0xffff, !UP0 ;  /* 0x0000ffff06067887 */ /* 0x000fe4000c000000 */
[----:B------:R-:W-:Y:S02]  /*a9f0*/  USHF.L.U32 UR7, UR9, UR7, URZ ;  /* 0x0000000709077299 */ /* 0x000fe4000800063f */
[----:B------:R-:W-:Y:S02]  /*aa00*/  ULOP3.LUT UR6, UR6, 0xffff, URZ, 0xc0, !UPT ;  /* 0x0000ffff06067892 */ /* 0x000fe4000f8ec03f */
[----:B------:R-:W-:Y:S02]  /*aa10*/  ULOP3.LUT UR13, UR13, 0x80, URZ, 0xc0, !UPT ;  /* 0x000000800d0d7892 */ /* 0x000fe4000f8ec03f */
[----:B------:R-:W-:Y:S02]  /*aa20*/  ULOP3.LUT UR16, UR16, 0x2000, URZ, 0xc0, !UPT ;  /* 0x0000200010107892 */ /* 0x000fe4000f8ec03f */
[----:B------:R-:W-:-:S02]  /*aa30*/  ULOP3.LUT UR18, UR18, UR7, URZ, 0xfc, !UPT ;  /* 0x0000000712127292 */ /* 0x000fc4000f8efc3f */
[----:B------:R-:W-:Y:S01]  /*aa40*/  USHF.L.U32 UR19, UR19, UR6, URZ ;  /* 0x0000000613137299 */ /* 0x000fe2000800063f */
[----:B------:R-:W-:-:S11]  /*aa50*/  ULDC.64 UR22, c[0x0][0x198] ;  /* 0x0000660000167ab9 */ /* 0x000fd60000000a00 */
.L_x_306:
[----:B------:R-:W-:-:S03]  /*aa60*/  UMOV UR6, 0xffffffff ;  /* 0xffffffff00067882 */ /* 0x000fc60000000000 */
[----:B------:R-:W-:Y:S05]  /*aa70*/  BRA.DIV UR6, `(.L_x_295) ;  /* 0x0000000e06f47947 */ /* 0x000fea000b800000 */
[----:B------:R-:W-:-:S13]  /*aa80*/  ELECT P6, URZ, PT ;  /* 0x00000000003f782f */ /* 0x000fda00038c0000 */
.L_x_319:
[----:B------:R-:W0:Y:S01]  /*aa90*/  LDC R3, c[0x0][0x28c] ;  /* 0x0000a300ff037b82 */ /* 0x000e220000000800 */
[----:B------:R-:W-:Y:S01]  /*aaa0*/  BSSY B1, `(.L_x_296) ;  /* 0x000003e000017945 */ /* 0x000fe20003800000 */
[----:B0-----:R-:W-:-:S13]  /*aab0*/  ISETP.LT.OR P6, PT, R3, 0x1, !P6 ;  /* 0x000000010300780c */ /* 0x001fda00077c1670 */
[----:B------:R-:W-:Y:S05]  /*aac0*/  @P6 BRA `(.L_x_297) ;  /* 0x0000000000ec6947 */ /* 0x000fea0003800000 */
[----:B------:R-:W-:Y:S01]  /*aad0*/  LEA R18, R18, UR28, 0x1 ;  /* 0x0000001c12127c11 */ /* 0x000fe2000f8e08ff */
[----:B------:R-:W-:Y:S01]  /*aae0*/  IMAD.MOV.U32 R11, RZ, RZ, RZ ;  /* 0x000000ffff0b7224 */ /* 0x000fe200078e00ff */
[----:B------:R-:W-:Y:S01]  /*aaf0*/  LEA R6, R2, UR13, 0x8 ;  /* 0x0000000d02067c11 */ /* 0x000fe2000f8e40ff */
[----:B------:R-:W-:Y:S02]  /*ab00*/  IMAD.U32 R12, RZ, RZ, UR26 ;  /* 0x0000001aff0c7e24 */ /* 0x000fe4000f8e00ff */
[----:B------:R-:W-:Y:S02]  /*ab10*/  IMAD.MOV.U32 R2, RZ, RZ, R9 ;  /* 0x000000ffff027224 */ /* 0x000fe400078e0009 */
[----:B------:R-:W-:Y:S02]  /*ab20*/  IMAD.MOV.U32 R3, RZ, RZ, R8 ;  /* 0x000000ffff037224 */ /* 0x000fe400078e0008 */
[----:B------:R-:W-:-:S07]  /*ab30*/  IMAD.SHL.U32 R18, R18, 0x20, RZ ;  /* 0x0000002012127824 */ /* 0x000fce00078e00ff */
.L_x_301:
[----:B------:R-:W0:Y:S01]  /*ab40*/  S2R R5, SR_CgaCtaId ;  /* 0x0000000000057919 */ /* 0x000e220000008800 */
[----:B------:R-:W-:-:S04]  /*ab50*/  MOV R4, 0x400 ;  /* 0x0000040000047802 */ /* 0x000fc80000000f00 */
[----:B0-----:R-:W-:Y:S02]  /*ab60*/  LEA R10, R5, R4, 0x18 ;  /* 0x00000004050a7211 */ /* 0x001fe400078ec0ff */
[----:B------:R-:W-:Y:S01]  /*ab70*/  SHF.L.U32 R4, R2, 0x1f, RZ ;  /* 0x0000001f02047819 */ /* 0x000fe200000006ff */
[----:B------:R-:W0:Y:S02]  /*ab80*/  @!P3 LDC R5, c[0x0][0x500] ;  /* 0x00014000ff05bb82 */ /* 0x000e240000000800 */
[----:B------:R-:W-:-:S04]  /*ab90*/  IMAD R7, R3, 0x8, R10 ;  /* 0x0000000803077824 */ /* 0x000fc800078e020a */
[----:B------:R-:W1:Y:S02]  /*aba0*/  SYNCS.PHASECHK.TRANS64.TRYWAIT P1, [R7+URZ+0x20], R4 ;  /* 0x00002004070075a7 */ /* 0x000e64000802017f */
[----:B-1----:R-:W-:Y:S05]  /*abb0*/  @!P1 BRA `(.L_x_298) ;  /* 0x0000000c00c49947 */ /* 0x002fea0003800000 */
.L_x_320:
[----:B------:R-:W-:Y:S01]  /*abc0*/  UPRMT UR6, UR27, 0x9910, URZ ;  /* 0x000099101b067896 */ /* 0x000fe2000800003f */
[----:B0-----:R0:W-:Y:S03]  /*abd0*/  @!P3 SYNCS.ARRIVE.TRANS64 RZ, [R7+URZ], R5 ;  /* 0x0000000507ffb9a7 */ /* 0x0011e6000800003f */
[----:B------:R-:W-:-:S06]  /*abe0*/  UISETP.NE.AND UP0, UPT, UR6, 0x2, UPT ;  /* 0x000000020600788c */ /* 0x000fcc000bf05270 */
[----:B------:R-:W-:-:S13]  /*abf0*/  PLOP3.LUT P1, PT, PT, PT, UP0, 0x80, 0x0 ;  /* 0x000000000000781c */ /* 0x000fda0003f2f008 */
[----:B0-----:R-:W-:Y:S05]  /*ac00*/  @P1 BRA `(.L_x_299) ;  /* 0x0000000000041947 */ /* 0x001fea0003800000 */
[----:B------:R-:W-:Y:S01]  /*ac10*/  BPT.TRAP 0x1 ;  /* 0x000000040000795c */ /* 0x000fe20000300000 */
.L_x_299:
[----:B------:R-:W-:Y:S05]  /*ac20*/  @P0 BRA `(.L_x_300) ;  /* 0x0000000000040947 */ /* 0x000fea0003800000 */
[----:B------:R-:W-:Y:S01]  /*ac30*/  BPT.TRAP 0x1 ;  /* 0x000000040000795c */ /* 0x000fe20000300000 */
.L_x_300:
[C---:B-1----:R-:W-:Y:S01]  /*ac40*/  LEA R4, R3.reuse, UR28, 0x1 ;  /* 0x0000001c03047c11 */ /* 0x042fe2000f8e08ff */
[----:B------:R-:W-:Y:S01]  /*ac50*/  VIADD R12, R12, 0xffffffff ;  /* 0xffffffff0c0c7836 */ /* 0x000fe20000000000 */
[----:B------:R-:W-:Y:S01]  /*ac60*/  LEA R5, R3, UR16, 0xe ;  /* 0x0000001003057c11 */ /* 0x000fe2000f8e70ff */
[----:B------:R-:W-:Y:S01]  /*ac70*/  UIADD3 UR14, UP0, UR22, 0xf0, URZ ;  /* 0x000000f0160e7890 */ /* 0x000fe2000ff1e03f */
[----:B------:R-:W-:Y:S01]  /*ac80*/  R2UR UR24, R18 ;  /* 0x00000000121872ca */ /* 0x000fe200000e0000 */
[----:B------:R-:W-:Y:S01]  /*ac90*/  IMAD.SHL.U32 R4, R4, 0x800, RZ ;  /* 0x0000080004047824 */ /* 0x000fe200078e00ff */
[----:B------:R-:W-:Y:S01]  /*aca0*/  R2UR UR9, R7 ;  /* 0x00000000070972ca */ /* 0x000fe200000e0000 */
[--C-:B------:R-:W-:Y:S01]  /*acb0*/  IMAD R5, R5, 0x2, R10.reuse ;  /* 0x0000000205057824 */ /* 0x100fe200078e020a */
[----:B------:R-:W-:Y:S01]  /*acc0*/  R2UR UR10, R11 ;  /* 0x000000000b0a72ca */ /* 0x000fe200000e0000 */
[----:B------:R-:W-:Y:S01]  /*acd0*/  IMAD R4, R4, 0x2, R10 ;  /* 0x0000000204047824 */ /* 0x000fe200078e020a */
[----:B------:R-:W-:Y:S01]  /*ace0*/  R2UR UR12, R19 ;  /* 0x00000000130c72ca */ /* 0x000fe200000e0000 */
[----:B------:R-:W-:Y:S01]  /*acf0*/  UIADD3 UR30, UP1, UR22, 0x1f0, URZ ;  /* 0x000001f0161e7890 */ /* 0x000fe2000ff3e03f */
[----:B------:R-:W-:Y:S01]  /*ad00*/  R2UR UR11, R5 ;  /* 0x00000000050b72ca */ /* 0x000fe200000e0000 */
[----:B------:R-:W-:Y:S01]  /*ad10*/  UIADD3.X UR15, URZ, UR23, URZ, UP0, !UPT ;  /* 0x000000173f0f7290 */ /* 0x000fe200087fe43f */
[----:B------:R-:W-:Y:S01]  /*ad20*/  R2UR UR8, R4 ;  /* 0x00000000040872ca */ /* 0x000fe200000e0000 */
[----:B------:R-:W-:Y:S01]  /*ad30*/  UPRMT UR20, URZ, 0x5410, UR19 ;  /* 0x000054103f147896 */ /* 0x000fe20008000013 */
[----:B------:R-:W-:Y:S01]  /*ad40*/  R2UR UR25, R6 ;  /* 0x00000000061972ca */ /* 0x000fe200000e0000 */
[----:B------:R-:W-:Y:S01]  /*ad50*/  VIADD R3, R3, 0x1 ;  /* 0x0000000103037836 */ /* 0x000fe20000000000 */
[----:B------:R-:W-:Y:S01]  /*ad60*/  ISETP.GT.AND P2, PT, R12, 0x1, PT ;  /* 0x000000010c00780c */ /* 0x000fe20003f44270 */
[----:B------:R-:W-:Y:S01]  /*ad70*/  UPRMT UR29, URZ, 0x5410, UR18 ;  /* 0x000054103f1d7896 */ /* 0x000fe20008000012 */
[----:B------:R-:W-:Y:S01]  /*ad80*/  VIADD R11, R11, 0x40 ;  /* 0x000000400b0b7836 */ /* 0x000fe20000000000 */
[----:B------:R-:W-:Y:S01]  /*ad90*/  UIADD3.X UR31, URZ, UR23, URZ, UP1, !UPT ;  /* 0x000000173f1f7290 */ /* 0x000fe20008ffe43f */
[C---:B------:R-:W-:Y:S01]  /*ada0*/  ISETP.NE.AND P1, PT, R3.reuse, 0x4, PT ;  /* 0x000000040300780c */ /* 0x040fe20003f25270 */
[----:B------:R-:W-:Y:S01]  /*adb0*/  UMOV UR6, 0x0 ;  /* 0x0000000000067882 */ /* 0x000fe20000000000 */
[----:B------:R-:W-:Y:S01]  /*adc0*/  UMOV UR7, 0x10000000 ;  /* 0x1000000000077882 */ /* 0x000fe20000000000 */
[----:B------:R-:W-:Y:S01]  /*add0*/  UIADD3 UR21, UR11, 0x8180, URZ ;  /* 0x000081800b157890 */ /* 0x000fe2000fffe03f */
[----:B------:R-:W-:Y:S01]  /*ade0*/  SEL R5, RZ, 0x1, P1 ;  /* 0x00000001ff057807 */ /* 0x000fe20000800000 */
[----:B------:R-:W-:Y:S01]  /*adf0*/  UIADD3 UR8, UR8, 0x180, URZ ;  /* 0x0000018008087890 */ /* 0x000fe2000fffe03f */
[----:B------:R-:W-:Y:S01]  /*ae00*/  SEL R3, R3, RZ, P1 ;  /* 0x000000ff03037207 */ /* 0x000fe20000800000 */
[----:B------:R-:W-:Y:S01]  /*ae10*/  UMOV UR11, UR24 ;  /* 0x00000018000b7c82 */ /* 0x000fe20008000000 */
[----:B------:R-:W-:-:S06]  /*ae20*/  LOP3.LUT R2, R2, R5, RZ, 0x3c, !PT ;  /* 0x0000000502027212 */ /* 0x000fcc00078e3cff */
[----:B------:R0:W-:Y:S02]  /*ae30*/  UTMALDG.3D.MULTICAST [UR8], [UR14], UR20, desc[UR6] ;  /* 0x000006080e0073b4 */ /* 0x0001e40008011814 */
[----:B0-----:R-:W-:Y:S01]  /*ae40*/  UMOV UR8, UR21 ;  /* 0x0000001500087c82 */ /* 0x001fe20008000000 */
[----:B------:R-:W-:Y:S02]  /*ae50*/  UMOV UR11, UR25 ;  /* 0x00000019000b7c82 */ /* 0x000fe40008000000 */
[----:B------:R0:W-:Y:S02]  /*ae60*/  UTMALDG.3D.MULTICAST [UR8], [UR30], UR29, desc[UR6] ;  /* 0x000006081e0073b4 */ /* 0x0001e4000801181d */
[----:B0-----:R-:W-:Y:S05]  /*ae70*/  @P2 BRA `(.L_x_301) ;  /* 0xfffffffc00302947 */ /* 0x001fea000383ffff */
.L_x_297:
[----:B------:R-:W-:Y:S05]  /*ae80*/  BSYNC B1 ;  /* 0x0000000000017941 */ /* 0x000fea0003800000 */
.L_x_296:
[----:B------:R-:W-:Y:S01]  /*ae90*/  LOP3.LUT P4, RZ, R0, 0xff, RZ, 0xc0, !PT ;  /* 0x000000ff00ff7812 */ /* 0x000fe2000788c0ff */
[----:B------:R-:W-:Y:S01]  /*aea0*/  VIADD R8, R8, UR38 ;  /* 0x0000002608087c36 */ /* 0x000fe20008000000 */
[----:B------:R-:W-:Y:S01]  /*aeb0*/  ULDC.64 UR6, c[0x0][0x650] ;  /* 0x0001940000067ab9 */ /* 0x000fe20000000a00 */
[----:B------:R-:W-:Y:S01]  /*aec0*/  BSSY B1, `(.L_x_302) ;  /* 0x000006f000017945 */ /* 0x000fe20003800000 */
[----:B------:R-:W-:Y:S02]  /*aed0*/  IMAD.MOV.U32 R18, RZ, RZ, -0x1 ;  /* 0xffffffffff127424 */ /* 0x000fe400078e00ff */
[----:B------:R-:W-:Y:S01]  /*aee0*/  SHF.R.U32.HI R0, RZ, 0x2, R8 ;  /* 0x00000002ff007819 */ /* 0x000fe20000011608 */
[----:B------:R-:W-:Y:S01]  /*aef0*/  IMAD.MOV.U32 R19, RZ, RZ, -0x1 ;  /* 0xffffffffff137424 */ /* 0x000fe200078e00ff */
[----:B------:R-:W-:Y:S02]  /*af00*/  ISETP.GT.U32.AND P1, PT, R8, 0x3, PT ;  /* 0x000000030800780c */ /* 0x000fe40003f24070 */
[----:B------:R-:W-:-:S02]  /*af10*/  LOP3.LUT R0, R0, 0x1, RZ, 0xc0, !PT ;  /* 0x0000000100007812 */ /* 0x000fc400078ec0ff */
[----:B------:R-:W-:Y:S01]  /*af20*/  LOP3.LUT R8, R8, 0x3, RZ, 0xc0, !PT ;  /* 0x0000000308087812 */ /* 0x000fe200078ec0ff */
[----:B------:R-:W0:Y:S01]  /*af30*/  @P4 S2R R3, SR_CgaCtaId ;  /* 0x0000000000034919 */ /* 0x000e220000008800 */
[----:B------:R-:W-:Y:S02]  /*af40*/  @P4 MOV R2, 0x400 ;  /* 0x0000040000024802 */ /* 0x000fe40000000f00 */
[----:B------:R-:W-:Y:S02]  /*af50*/  ISETP.NE.U32.AND P2, PT, R0, 0x1, PT ;  /* 0x000000010000780c */ /* 0x000fe40003f45070 */
[----:B0-----:R-:W-:Y:S01]  /*af60*/  @P4 LEA R2, R3, R2, 0x18 ;  /* 0x0000000203024211 */ /* 0x001fe200078ec0ff */
[----:B------:R-:W-:-:S03]  /*af70*/  IMAD.U32 R3, RZ, RZ, UR38 ;  /* 0x00000026ff037e24 */ /* 0x000fc6000f8e00ff */
[----:B------:R0:W-:Y:S01]  /*af80*/  @P4 SYNCS.ARRIVE.TRANS64.A1T0 RZ, [R2+URZ+0x78], RZ ;  /* 0x000078ff02ff49a7 */ /* 0x0001e2000810003f */
[----:B------:R-:W-:Y:S02]  /*af90*/  IADD3 R16, P4, R16, UR36, RZ ;  /* 0x0000002410107c10 */ /* 0x000fe4000ff9e0ff */
[----:B------:R-:W-:Y:S02]  /*afa0*/  ISETP.LT.U32.AND P1, PT, R3, 0x4, P1 ;  /* 0x000000040300780c */ /* 0x000fe40000f21070 */
[----:B------:R-:W-:Y:S02]  /*afb0*/  IADD3.X R17, R17, UR40, RZ, P4, !PT ;  /* 0x0000002811117c10 */ /* 0x000fe4000a7fe4ff */
[----:B------:R-:W-:Y:S02]  /*afc0*/  ISETP.GE.U32.AND P4, PT, R16, UR6, PT ;  /* 0x0000000610007c0c */ /* 0x000fe4000bf86070 */
[----:B------:R-:W-:Y:S02]  /*afd0*/  SEL R0, RZ, 0x1, !P1 ;  /* 0x00000001ff007807 */ /* 0x000fe40004800000 */
[----:B------:R-:W-:-:S02]  /*afe0*/  ISETP.GE.U32.AND.EX P1, PT, R17, UR7, PT, P4 ;  /* 0x0000000711007c0c */ /* 0x000fc4000bf26140 */
[----:B------:R-:W-:Y:S02]  /*aff0*/  ISETP.GT.U32.AND P2, PT, R3, 0x3, !P2 ;  /* 0x000000030300780c */ /* 0x000fe40005744070 */
[----:B------:R-:W-:Y:S02]  /*b000*/  PRMT R3, RZ, 0x7610, R3 ;  /* 0x00007610ff037816 */ /* 0x000fe40000000003 */
[----:B0-----:R-:W-:-:S04]  /*b010*/  SEL R2, RZ, 0x1, !P2 ;  /* 0x00000001ff027807 */ /* 0x001fc80005000000 */
[--C-:B------:R-:W-:Y:S01]  /*b020*/  LOP3.LUT R9, R2, R9, R0.reuse, 0x96, !PT ;  /* 0x0000000902097212 */ /* 0x100fe200078e9600 */
[----:B------:R-:W-:Y:S01]  /*b030*/  IMAD.MOV.U32 R2, RZ, RZ, -0x1 ;  /* 0xffffffffff027424 */ /* 0x000fe200078e00ff */
[----:B------:R-:W-:Y:S01]  /*b040*/  PRMT R0, RZ, 0x7610, R0 ;  /* 0x00007610ff007816 */ /* 0x000fe20000000000 */
[----:B------:R-:W-:Y:S06]  /*b050*/  @P1 BRA `(.L_x_303) ;  /* 0x0000000400541947 */ /* 0x000fec0003800000 */
[----:B------:R-:W0:Y:S01]  /*b060*/  S2UR UR6, SR_CTAID.X ;  /* 0x00000000000679c3 */ /* 0x000e220000002500 */
[----:B------:R-:W-:Y:S01]  /*b070*/  ULDC.64 UR8, c[0x0][0x628] ;  /* 0x00018a0000087ab9 */ /* 0x000fe20000000a00 */
[----:B------:R-:W-:Y:S01]  /*b080*/  ULDC UR7, c[0x0][0x150] ;  /* 0x0000540000077ab9 */ /* 0x000fe20000000800 */
[----:B------:R-:W-:Y:S01]  /*b090*/  ISETP.NE.U32.AND P1, PT, RZ, UR8, PT ;  /* 0x00000008ff007c0c */ /* 0x000fe2000bf25070 */
[----:B------:R-:W-:Y:S01]  /*b0a0*/  ULDC UR10, c[0x0][0x630] ;  /* 0x00018c00000a7ab9 */ /* 0x000fe20000000800 */
[----:B------:R-:W-:Y:S01]  /*b0b0*/  ULDC UR12, c[0x0][0x154] ;  /* 0x00005500000c7ab9 */ /* 0x000fe20000000800 */
[----:B------:R-:W-:Y:S01]  /*b0c0*/  IMAD.MOV.U32 R2, RZ, RZ, R16 ;  /* 0x000000ffff027224 */ /* 0x000fe200078e0010 */
[----:B------:R-:W-:Y:S01]  /*b0d0*/  ISETP.NE.AND.EX P1, PT, RZ, UR9, PT, P1 ;  /* 0x00000009ff007c0c */ /* 0x000fe2000bf25310 */
[----:B------:R-:W1:Y:S01]  /*b0e0*/  S2UR UR11, SR_CTAID.Y ;  /* 0x00000000000b79c3 */ /* 0x000e620000002600 */
[----:B0-----:R-:W-:-:S05]  /*b0f0*/  I2FP.F32.U32 R3, UR6 ;  /* 0x0000000600037c45 */ /* 0x001fca0008201000 */
[----:B------:R-:W-:Y:S01]  /*b100*/  FMUL R10, R3, UR7 ;  /* 0x00000007030a7c20 */ /* 0x000fe20008400000 */
[----:B------:R-:W-:-:S05]  /*b110*/  IMAD.MOV.U32 R3, RZ, RZ, R17 ;  /* 0x000000ffff037224 */ /* 0x000fca00078e0011 */
[----:B------:R-:W-:Y:S05]  /*b120*/  @!P1 BRA `(.L_x_304) ;  /* 0x0000000000289947 */ /* 0x000fea0003800000 */
[----:B------:R-:W-:Y:S02]  /*b130*/  ULDC UR7, c[0x0][0x634] ;  /* 0x00018d0000077ab9 */ /* 0x000fe40000000800 */
[----:B------:R-:W-:-:S05]  /*b140*/  IADD3 R7, P1, R16, UR7, RZ ;  /* 0x0000000710077c10 */ /* 0x000fca000ff3e0ff */
[----:B------:R-:W-:-:S04]  /*b150*/  IMAD.X R11, RZ, RZ, R17, P1 ;  /* 0x000000ffff0b7224 */ /* 0x000fc800008e0611 */
[----:B------:R-:W-:-:S04]  /*b160*/  IMAD.WIDE.U32 R4, R11, UR8, RZ ;  /* 0x000000080b047c25 */ /* 0x000fc8000f8e00ff */
[----:B------:R-:W-:-:S04]  /*b170*/  IMAD.WIDE.U32 R4, P1, R7, UR9, R4 ;  /* 0x0000000907047c25 */ /* 0x000fc8000f820004 */
[----:B------:R-:W-:-:S04]  /*b180*/  IMAD.WIDE.U32 R6, R7, UR8, RZ ;  /* 0x0000000807067c25 */ /* 0x000fc8000f8e00ff */
[----:B------:R-:W-:Y:S01]  /*b190*/  IMAD.X R3, RZ, RZ, RZ, P1 ;  /* 0x000000ffff037224 */ /* 0x000fe200008e06ff */
[----:B------:R-:W-:Y:S01]  /*b1a0*/  IADD3 RZ, P1, R7, R4, RZ ;  /* 0x0000000407ff7210 */ /* 0x000fe20007f3e0ff */
[----:B------:R-:W-:-:S04]  /*b1b0*/  IMAD.MOV.U32 R2, RZ, RZ, R5 ;  /* 0x000000ffff027224 */ /* 0x000fc800078e0005 */
[----:B------:R-:W-:-:S08]  /*b1c0*/  IMAD.WIDE.U32.X R2, R11, UR9, R2, P1 ;  /* 0x000000090b027c25 */ /* 0x000fd000088e0402 */
.L_x_304:
[--C-:B------:R-:W-:Y:S01]  /*b1d0*/  SHF.R.U64 R19, R2, UR10, R3.reuse ;  /* 0x0000000a02137c19 */ /* 0x100fe20008001203 */
[----:B------:R-:W0:Y:S01]  /*b1e0*/  F2I.U32.TRUNC.NTZ R10, R10 ;  /* 0x0000000a000a7305 */ /* 0x000e22000020f000 */
[----:B------:R-:W-:Y:S01]  /*b1f0*/  SHF.R.U32.HI R2, RZ, UR10, R3 ;  /* 0x0000000aff027c19 */ /* 0x000fe20008011603 */
[----:B------:R-:W-:Y:S01]  /*b200*/  ULDC.64 UR8, c[0x0][0x620] ;  /* 0x0001880000087ab9 */ /* 0x000fe20000000a00 */
[----:B------:R-:W-:Y:S01]  /*b210*/  IADD3 R5, P1, RZ, -R19, RZ ;  /* 0x80000013ff057210 */ /* 0x000fe20007f3e0ff */
[----:B------:R-:W-:Y:S01]  /*b220*/  ULDC.64 UR14, c[0x0][0x640] ;  /* 0x00019000000e7ab9 */ /* 0x000fe20000000a00 */
[----:B-1----:R-:W-:Y:S01]  /*b230*/  I2FP.F32.U32 R4, UR11 ;  /* 0x0000000b00047c45 */ /* 0x002fe20008201000 */
[----:B------:R-:W1:Y:S01]  /*b240*/  LDC R15, c[0x0][0x610] ;  /* 0x00018400ff0f7b82 */ /* 0x000e620000000800 */
[----:B------:R-:W-:Y:S01]  /*b250*/  ULDC UR10, c[0x0][0x658] ;  /* 0x00019600000a7ab9 */ /* 0x000fe20000000800 */
[----:B------:R-:W-:Y:S01]  /*b260*/  IMAD.X R2, RZ, RZ, ~R2, P1 ;  /* 0x000000ffff027224 */ /* 0x000fe200008e0e02 */
[----:B------:R-:W-:Y:S01]  /*b270*/  ISETP.NE.U32.AND P1, PT, RZ, UR14, PT ;  /* 0x0000000eff007c0c */ /* 0x000fe2000bf25070 */
[----:B------:R-:W-:Y:S01]  /*b280*/  FMUL R6, R4, UR12 ;  /* 0x0000000c04067c20 */ /* 0x000fe20008400000 */
[----:B------:R-:W-:Y:S01]  /*b290*/  ULDC UR12, c[0x0][0x648] ;  /* 0x00019200000c7ab9 */ /* 0x000fe20000000800 */
[----:B------:R-:W-:Y:S01]  /*b2a0*/  IMAD R4, R2, UR8, RZ ;  /* 0x0000000802047c24 */ /* 0x000fe2000f8e02ff */
[----:B------:R-:W-:Y:S01]  /*b2b0*/  ISETP.NE.AND.EX P1, PT, RZ, UR15, PT, P1 ;  /* 0x0000000fff007c0c */ /* 0x000fe2000bf25310 */
[C---:B------:R-:W-:Y:S01]  /*b2c0*/  IMAD.WIDE.U32 R2, R5.reuse, UR8, R16 ;  /* 0x0000000805027c25 */ /* 0x040fe2000f8e0010 */
[----:B0-----:R-:W-:Y:S01]  /*b2d0*/  R2UR UR7, R10 ;  /* 0x000000000a0772ca */ /* 0x001fe200000e0000 */
[----:B------:R-:W0:Y:S01]  /*b2e0*/  F2I.U32.TRUNC.NTZ R6, R6 ;  /* 0x0000000600067305 */ /* 0x000e22000020f000 */
[----:B------:R-:W-:Y:S01]  /*b2f0*/  ULDC UR8, c[0x0][0x618] ;  /* 0x0001860000087ab9 */ /* 0x000fe20000000800 */
[----:B------:R-:W-:-:S04]  /*b300*/  IMAD R5, R5, UR9, R4 ;  /* 0x0000000905057c24 */ /* 0x000fc8000f8e0204 */
[----:B------:R-:W-:-:S05]  /*b310*/  IMAD.IADD R3, R3, 0x1, R5 ;  /* 0x0000000103037824 */ /* 0x000fca00078e0205 */
[--C-:B------:R-:W-:Y:S02]  /*b320*/  SHF.R.U64 R10, R2, UR8, R3.reuse ;  /* 0x00000008020a7c19 */ /* 0x100fe40008001203 */
[----:B------:R-:W-:Y:S01]  /*b330*/  SHF.R.U32.HI R3, RZ, UR8, R3 ;  /* 0x00000008ff037c19 */ /* 0x000fe20008011603 */
[----:B------:R-:W-:Y:S01]  /*b340*/  ULDC UR8, c[0x0][0x608] ;  /* 0x0001820000087ab9 */ /* 0x000fe20000000800 */
[----:B0-----:R-:W-:Y:S02]  /*b350*/  R2UR UR9, R6 ;  /* 0x00000000060972ca */ /* 0x001fe400000e0000 */
[--C-:B------:R-:W-:Y:S02]  /*b360*/  SHF.R.U64 R12, R10, UR8, R3.reuse ;  /* 0x000000080a0c7c19 */ /* 0x100fe40008001203 */
[----:B------:R-:W-:Y:S01]  /*b370*/  SHF.R.U32.HI R3, RZ, UR8, R3 ;  /* 0x00000008ff037c19 */ /* 0x000fe20008011603 */
[----:B------:R-:W-:-:S03]  /*b380*/  UIADD3 UR8, -UR7, URZ, URZ ;  /* 0x0000003f07087290 */ /* 0x000fc6000fffe13f */
[--C-:B------:R-:W-:Y:S01]  /*b390*/  SHF.R.U64 R13, R12, UR10, R3.reuse ;  /* 0x0000000a0c0d7c19 */ /* 0x100fe20008001203 */
[----:B------:R-:W-:Y:S01]  /*b3a0*/  ULDC UR7, c[0x0][0x144] ;  /* 0x0000510000077ab9 */ /* 0x000fe20000000800 */
[----:B------:R-:W-:-:S03]  /*b3b0*/  SHF.R.U32.HI R3, RZ, UR10, R3 ;  /* 0x0000000aff037c19 */ /* 0x000fc60008011603 */
[----:B------:R-:W-:Y:S01]  /*b3c0*/  IMAD.MOV.U32 R2, RZ, RZ, R13 ;  /* 0x000000ffff027224 */ /* 0x000fe200078e000d */
[----:B------:R-:W-:Y:S06]  /*b3d0*/  @!P1 BRA `(.L_x_305) ;  /* 0x0000000000289947 */ /* 0x000fec0003800000 */
        /* <DEDUP_REMOVED lines=10> */
.L_x_305:
[----:B------:R-:W-:Y:S01]  /*b480*/  UISETP.NE.AND UP0, UPT, UR39, URZ, UPT ;  /* 0x0000003f2700728c */ /* 0x000fe2000bf05270 */
[----:B------:R-:W-:Y:S01]  /*b490*/  SHF.R.U64 R3, R2, UR12, R3 ;  /* 0x0000000c02037c19 */ /* 0x000fe20008001203 */
[----:B------:R-:W-:Y:S01]  /*b4a0*/  UIADD3 UR9, -UR9, URZ, URZ ;  /* 0x0000003f09097290 */ /* 0x000fe2000fffe13f */
[----:B------:R-:W-:Y:S01]  /*b4b0*/  LOP3.LUT R2, R12, UR17, RZ, 0xc0, !PT ;  /* 0x000000110c027c12 */ /* 0x000fe2000f8ec0ff */
[----:B------:R-:W-:Y:S01]  /*b4c0*/  UIMAD UR6, UR7, UR8, UR6 ;  /* 0x00000008070672a4 */ /* 0x000fe2000f8e0206 */
[----:B------:R-:W-:Y:S01]  /*b4d0*/  LOP3.LUT R5, R10, UR4, RZ, 0xc0, !PT ;  /* 0x000000040a057c12 */ /* 0x000fe2000f8ec0ff */
[----:B------:R-:W-:Y:S01]  /*b4e0*/  IMAD.MOV R4, RZ, RZ, -R3 ;  /* 0x000000ffff047224 */ /* 0x000fe200078e0a03 */
[----:B------:R-:W-:Y:S01]  /*b4f0*/  ULDC UR7, c[0x0][0x148] ;  /* 0x0000520000077ab9 */ /* 0x000fe20000000800 */
[----:B------:R-:W-:Y:S01]  /*b500*/  IMAD R18, R3, UR5, R2 ;  /* 0x0000000503127c24 */ /* 0x000fe2000f8e0202 */
[----:B------:R-:W-:Y:S01]  /*b510*/  PLOP3.LUT P1, PT, PT, PT, UP0, 0x80, 0x0 ;  /* 0x000000000000781c */ /* 0x000fe20003f2f008 */
[----:B------:R-:W-:Y:S01]  /*b520*/  IMAD.MOV.U32 R3, RZ, RZ, 0x1 ;  /* 0x00000001ff037424 */ /* 0x000fe200078e00ff */
[----:B------:R-:W-:-:S03]  /*b530*/  @UP0 UIMAD UR6, UR7, UR9, UR11 ;  /* 0x00000009070602a4 */ /* 0x000fc6000f8e020b */
[----:B------:R-:W-:Y:S02]  /*b540*/  ULDC UR7, c[0x0][0x638] ;  /* 0x00018e0000077ab9 */ /* 0x000fe40000000800 */
[----:B------:R-:W-:Y:S02]  /*b550*/  IMAD R2, R4, UR7, R13 ;  /* 0x0000000704027c24 */ /* 0x000fe4000f8e020d */
[----:B-1----:R-:W-:Y:S01]  /*b560*/  IMAD R18, R18, R15, UR6 ;  /* 0x0000000612127e24 */ /* 0x002fe2000f8e020f */
[----:B------:R-:W-:Y:S02]  /*b570*/  ULDC UR6, c[0x0][0x600] ;  /* 0x0001800000067ab9 */ /* 0x000fe40000000800 */
[----:B------:R-:W-:-:S05]  /*b580*/  IMAD R5, R2, UR6, R5 ;  /* 0x0000000602057c24 */ /* 0x000fca000f8e0205 */
[----:B------:R-:W-:Y:S02]  /*b590*/  SEL R2, R5, R18, !P1 ;  /* 0x0000001205027207 */ /* 0x000fe40004800000 */
[----:B------:R-:W-:-:S07]  /*b5a0*/  SEL R18, R18, R5, !P1 ;  /* 0x0000000512127207 */ /* 0x000fce0004800000 */
.L_x_303:
[----:B------:R-:W-:Y:S05]  /*b5b0*/  BSYNC B1 ;  /* 0x0000000000017941 */ /* 0x000fea0003800000 */
.L_x_302:
[----:B------:R-:W-:-:S13]  /*b5c0*/  LOP3.LUT P1, RZ, R3, 0xff, RZ, 0xc0, !PT ;  /* 0x000000ff03ff7812 */ /* 0x000fda000782c0ff */
[----:B------:R-:W-:Y:S05]  /*b5d0*/  @P1 BRA `(.L_x_306) ;  /* 0xfffffff400201947 */ /* 0x000fea000383ffff */
[----:B------:R-:W-:Y:S05]  /*b5e0*/  BSYNC B0 ;  /* 0x0000000000007941 */ /* 0x000fea0003800000 */
.L_x_294:
[----:B------:R-:W-:-:S03]  /*b5f0*/  UMOV UR6, 0xffffffff ;  /* 0xffffffff00067882 */ /* 0x000fc60000000000 */
[----:B------:R-:W-:Y:S05]  /*b600*/  BRA.DIV UR6, `(.L_x_307) ;  /* 0x0000000606447947 */ /* 0x000fea000b800000 */
[----:B------:R-:W-:-:S13]  /*b610*/  ELECT P6, URZ, PT ;  /* 0x00000000003f782f */ /* 0x000fda00038c0000 */
.L_x_323:
[----:B------:R-:W-:Y:S04]  /*b620*/  BSSY B0, `(.L_x_308) ;  /* 0x000002c000007945 */ /* 0x000fe80003800000 */
[----:B------:R-:W-:Y:S05]  /*b630*/  @!P6 BRA `(.L_x_309) ;  /* 0x0000000000a8e947 */ /* 0x000fea0003800000 */
[----:B------:R-:W-:-:S04]  /*b640*/  ULOP3.LUT UR6, UR41, 0x2, URZ, 0xfc, !UPT ;  /* 0x0000000229067892 */ /* 0x000fc8000f8efc3f */
[----:B------:R-:W-:-:S06]  /*b650*/  UISETP.NE.AND UP0, UPT, UR6, 0x3, UPT ;  /* 0x000000030600788c */ /* 0x000fcc000bf05270 */
[----:B------:R-:W-:-:S13]  /*b660*/  PLOP3.LUT P0, PT, PT, PT, UP0, 0x80, 0x0 ;  /* 0x000000000000781c */ /* 0x000fda0003f0f008 */
[----:B------:R-:W-:Y:S05]  /*b670*/  @!P0 BRA `(.L_x_310) ;  /* 0x0000000000048947 */ /* 0x000fea0003800000 */
[----:B------:R-:W-:Y:S01]  /*b680*/  BPT.TRAP 0x1 ;  /* 0x000000040000795c */ /* 0x000fe20000300000 */
.L_x_310:
[----:B------:R-:W0:Y:S01]  /*b690*/  S2R R3, SR_CgaCtaId ;  /* 0x0000000000037919 */ /* 0x000e220000008800 */
[----:B------:R-:W-:Y:S02]  /*b6a0*/  MOV R0, 0x400 ;  /* 0x0000040000007802 */ /* 0x000fe40000000f00 */
[----:B------:R-:W-:Y:S02]  /*b6b0*/  SHF.L.U32 R2, R9, 0x1f, RZ ;  /* 0x0000001f09027819 */ /* 0x000fe400000006ff */
[----:B0-----:R-:W-:-:S05]  /*b6c0*/  LEA R3, R3, R0, 0x18 ;  /* 0x0000000003037211 */ /* 0x001fca00078ec0ff */
[----:B------:R-:W-:-:S04]  /*b6d0*/  VIADD R3, R3, 0x20 ;  /* 0x0000002003037836 */ /* 0x000fc80000000000 */
[C---:B------:R-:W-:Y:S02]  /*b6e0*/  IMAD R5, R8.reuse, 0x8, R3 ;  /* 0x0000000808057824 */ /* 0x040fe400078e0203 */
[----:B------:R-:W-:Y:S02]  /*b6f0*/  VIADD R8, R8, 0x1 ;  /* 0x0000000108087836 */ /* 0x000fe40000000000 */
[----:B------:R-:W0:Y:S03]  /*b700*/  SYNCS.PHASECHK.TRANS64.TRYWAIT P0, [R5+URZ], R2 ;  /* 0x00000002050075a7 */ /* 0x000e26000800017f */
[----:B------:R-:W-:-:S04]  /*b710*/  ISETP.NE.AND P1, PT, R8, 0x4, PT ;  /* 0x000000040800780c */ /* 0x000fc80003f25270 */
[----:B------:R-:W-:Y:S02]  /*b720*/  SEL R0, RZ, 0x1, P1 ;  /* 0x00000001ff007807 */ /* 0x000fe40000800000 */
[----:B------:R-:W-:Y:S02]  /*b730*/  SEL R8, R8, RZ, P1 ;  /* 0x000000ff08087207 */ /* 0x000fe40000800000 */
[----:B------:R-:W-:-:S03]  /*b740*/  LOP3.LUT R9, R9, R0, RZ, 0x3c, !PT ;  /* 0x0000000009097212 */ /* 0x000fc600078e3cff */
[----:B------:R-:W-:Y:S01]  /*b750*/  IMAD R7, R8, 0x8, R3 ;  /* 0x0000000808077824 */ /* 0x000fe200078e0203 */
[----:B------:R-:W-:Y:S01]  /*b760*/  SHF.L.U32 R4, R9, 0x1f, RZ ;  /* 0x0000001f09047819 */ /* 0x000fe200000006ff */
[----:B0-----:R-:W-:Y:S06]  /*b770*/  @!P0 BRA `(.L_x_311) ;  /* 0x0000000400088947 */ /* 0x001fec0003800000 */
.L_x_324:
[----:B------:R-:W1:Y:S01]  /*b780*/  SYNCS.PHASECHK.TRANS64.TRYWAIT P0, [R7+URZ], R4 ;  /* 0x00000004070075a7 */ /* 0x000e62000800017f */
[----:B------:R-:W-:-:S05]  /*b790*/  VIADD R0, R8, 0x1 ;  /* 0x0000000108007836 */ /* 0x000fca0000000000 */
[----:B------:R-:W-:-:S04]  /*b7a0*/  ISETP.NE.AND P1, PT, R0, 0x4, PT ;  /* 0x000000040000780c */ /* 0x000fc80003f25270 */
[----:B0-----:R-:W-:Y:S02]  /*b7b0*/  SEL R2, RZ, 0x1, P1 ;  /* 0x00000001ff027807 */ /* 0x001fe40000800000 */
[----:B------:R-:W-:Y:S02]  /*b7c0*/  SEL R0, R0, RZ, P1 ;  /* 0x000000ff00007207 */ /* 0x000fe40000800000 */
[----:B------:R-:W-:-:S03]  /*b7d0*/  LOP3.LUT R9, R9, R2, RZ, 0x3c, !PT ;  /* 0x0000000209097212 */ /* 0x000fc600078e3cff */
[----:B------:R-:W-:Y:S01]  /*b7e0*/  IMAD R6, R0, 0x8, R3 ;  /* 0x0000000800067824 */ /* 0x000fe200078e0203 */
[----:B------:R-:W-:Y:S01]  /*b7f0*/  SHF.L.U32 R5, R9, 0x1f, RZ ;  /* 0x0000001f09057819 */ /* 0x000fe200000006ff */
[----:B-1----:R-:W-:Y:S06]  /*b800*/  @!P0 BRA `(.L_x_312) ;  /* 0x0000000000f88947 */ /* 0x002fec0003800000 */
.L_x_325:
[----:B------:R-:W1:Y:S01]  /*b810*/  SYNCS.PHASECHK.TRANS64.TRYWAIT P0, [R6+URZ], R5 ;  /* 0x00000005060075a7 */ /* 0x000e62000800017f */
[----:B------:R-:W-:-:S05]  /*b820*/  VIADD R0, R0, 0x1 ;  /* 0x0000000100007836 */ /* 0x000fca0000000000 */
[----:B------:R-:W-:-:S04]  /*b830*/  ISETP.NE.AND P1, PT, R0, 0x4, PT ;  /* 0x000000040000780c */ /* 0x000fc80003f25270 */
[----:B------:R-:W-:Y:S02]  /*b840*/  SEL R2, RZ, 0x1, P1 ;  /* 0x00000001ff027807 */ /* 0x000fe40000800000 */
[----:B------:R-:W-:Y:S02]  /*b850*/  SEL R0, R0, RZ, P1 ;  /* 0x000000ff00007207 */ /* 0x000fe40000800000 */
[----:B------:R-:W-:Y:S01]  /*b860*/  LOP3.LUT R2, R9, R2, RZ, 0x3c, !PT ;  /* 0x0000000209027212 */ /* 0x000fe200078e3cff */
[----:B-1----:R-:W-:Y:S06]  /*b870*/  @!P0 BRA `(.L_x_313) ;  /* 0x0000000000f08947 */ /* 0x002fec0003800000 */
.L_x_326:
[----:B------:R-:W-:Y:S01]  /*b880*/  IMAD R3, R0, 0x8, R3 ;  /* 0x0000000800037824 */ /* 0x000fe200078e0203 */
[----:B------:R-:W-:-:S07]  /*b890*/  SHF.L.U32 R0, R2, 0x1f, RZ ;  /* 0x0000001f02007819 */ /* 0x000fce00000006ff */
.L_x_314:
[----:B--2---:R2:W3:Y:S02]  /*b8a0*/  SYNCS.PHASECHK.TRANS64.TRYWAIT P0, [R3+URZ], R0 ;  /* 0x00000000030075a7 */ /* 0x0044e4000800017f */
[----:B---3--:R-:W-:Y:S05]  /*b8b0*/  @!P0 NANOSLEEP.SYNCS 0x989680 ;  /* 0x009896800000895d */ /* 0x008fea0003900000 */
[----:B------:R-:W3:Y:S02]  /*b8c0*/  @!P0 SYNCS.PHASECHK.TRANS64 P0, [R3+URZ], R0 ;  /* 0x00000000030085a7 */ /* 0x000ee4000800007f */
[----:B---3--:R-:W-:Y:S05]  /*b8d0*/  @!P0 BRA `(.L_x_314) ;  /* 0xfffffffc00f08947 */ /* 0x008fea000383ffff */
.L_x_309:
[----:B------:R-:W-:Y:S05]  /*b8e0*/  BSYNC B0 ;  /* 0x0000000000007941 */ /* 0x000fea0003800000 */
.L_x_308:
[----:B------:R-:W-:Y:S05]  /*b8f0*/  EXIT ;  /* 0x000000000000794d */ /* 0x000fea0003800000 */
.L_x_18:
[----:B0-----:R0:W1:Y:S02]  /*b900*/  SYNCS.PHASECHK.TRANS64.TRYWAIT P0, [R159+URZ], R0 ;  /* 0x000000009f0075a7 */ /* 0x001064000800017f */
[----:B-1----:R-:W-:Y:S05]  /*b910*/  @!P0 NANOSLEEP.SYNCS 0x989680 ;  /* 0x009896800000895d */ /* 0x002fea0003900000 */
[----:B------:R-:W1:Y:S02]  /*b920*/  @!P0 SYNCS.PHASECHK.TRANS64 P0, [R159+URZ], R0 ;  /* 0x000000009f0085a7 */ /* 0x000e64000800007f */
[----:B-1----:R-:W-:Y:S05]  /*b930*/  @!P0 BRA `(.L_x_18) ;  /* 0xfffffffc00f08947 */ /* 0x002fea000383ffff */
[----:B------:R-:W-:Y:S05]  /*b940*/  BRA `(.L_x_315) ;  /* 0xffffff5c00a47947 */ /* 0x000fea000383ffff */
.L_x_23:
[----:B-1----:R1:W2:Y:S02]  /*b950*/  SYNCS.PHASECHK.TRANS64.TRYWAIT P1, [R3+URZ], R0 ;  /* 0x00000000030075a7 */ /* 0x0022a4000802017f */
[----:B--2---:R-:W-:Y:S05]  /*b960*/  @!P1 NANOSLEEP.SYNCS 0x989680 ;  /* 0x009896800000995d */ /* 0x004fea0003900000 */
[----:B------:R-:W2:Y:S02]  /*b970*/  @!P1 SYNCS.PHASECHK.TRANS64 P1, [R3+URZ], R0 ;  /* 0x00000000030095a7 */ /* 0x000ea4000802007f */
[----:B--2---:R-:W-:Y:S05]  /*b980*/  @!P1 BRA `(.L_x_23) ;  /* 0xfffffffc00f09947 */ /* 0x004fea000383ffff */
[----:B------:R-:W-:Y:S05]  /*b990*/  BRA `(.L_x_22) ;  /* 0xffffff6000147947 */ /* 0x000fea000383ffff */
.L_x_28:
[----:B-1----:R-:W-:-:S04]  /*b9a0*/  IMAD.U32 R5, RZ, RZ, UR4 ;  /* 0x00000004ff057e24 */ /* 0x002fc8000f8e00ff */
[----:B------:R1:W2:Y:S03]  /*b9b0*/  SYNCS.PHASECHK.TRANS64.TRYWAIT P1, [R5+URZ], R4 ;  /* 0x00000004050075a7 */ /* 0x0002a6000802017f */
[----:B--2---:R-:W-:Y:S05]  /*b9c0*/  @!P1 NANOSLEEP.SYNCS 0x989680 ;  /* 0x009896800000995d */ /* 0x004fea0003900000 */
[----:B------:R-:W2:Y:S02]  /*b9d0*/  @!P1 SYNCS.PHASECHK.TRANS64 P1, [R5+URZ], R4 ;  /* 0x00000004050095a7 */ /* 0x000ea4000802007f */
[----:B--2---:R-:W-:Y:S05]  /*b9e0*/  @!P1 BRA `(.L_x_28) ;  /* 0xfffffffc00ec9947 */ /* 0x004fea000383ffff */
[----:B------:R-:W-:Y:S05]  /*b9f0*/  BRA `(.L_x_27) ;  /* 0xffffff6000f07947 */ /* 0x000fea000383ffff */
.L_x_34:
[----:B0-----:R0:W1:Y:S02]  /*ba00*/  SYNCS.PHASECHK.TRANS64.TRYWAIT P0, [R159+URZ+0x10], R0 ;  /* 0x000010009f0075a7 */ /* 0x001064000800017f */
[----:B-1----:R-:W-:Y:S05]  /*ba10*/  @!P0 NANOSLEEP.SYNCS 0x989680 ;  /* 0x009896800000895d */ /* 0x002fea0003900000 */
[----:B------:R-:W1:Y:S02]  /*ba20*/  @!P0 SYNCS.PHASECHK.TRANS64 P0, [R159+URZ+0x10], R0 ;  /* 0x000010009f0085a7 */ /* 0x000e64000800007f */
[----:B-1----:R-:W-:Y:S05]  /*ba30*/  @!P0 BRA `(.L_x_34) ;  /* 0xfffffffc00f08947 */ /* 0x002fea000383ffff */
[----:B------:R-:W-:Y:S05]  /*ba40*/  BRA `(.L_x_316) ;  /* 0xffffff68004c7947 */ /* 0x000fea000383ffff */
.L_x_295:
[----:B------:R-:W-:Y:S01]  /*ba50*/  BSSY B1, `(.L_x_317) ;  /* 0x0000006000017945 */ /* 0x000fe20003800000 */
[----:B------:R-:W-:-:S07]  /*ba60*/  IMAD.MOV.U32 R15, RZ, RZ, -0x1 ;  /* 0xffffffffff0f7424 */ /* 0x000fce00078e00ff */
[----:B------:R-:W-:Y:S05]  /*ba70*/  WARPSYNC.COLLECTIVE R15, `(.L_x_318) ;  /* 0x000000000f0c7348 */ /* 0x000fea0003c00000 */
[----:B------:R-:W-:Y:S02]  /*ba80*/  ELECT P6, UR62, PT ;  /* 0x00000000003e782f */ /* 0x000fe400038c0000 */
[----:B------:R-:W-:Y:S01]  /*ba90*/  MOV R14, UR62 ;  /* 0x0000003e000e7c02 */ /* 0x000fe20008000f00 */
[----:B------:R-:W-:Y:S10]  /*baa0*/  ENDCOLLECTIVE ;  /* 0x000000000000791b */ /* 0x000ff40003800000 */
.L_x_318:
[----:B------:R-:W-:Y:S05]  /*bab0*/  BSYNC B1 ;  /* 0x0000000000017941 */ /* 0x000fea0003800000 */
.L_x_317:
[----:B------:R-:W-:Y:S05]  /*bac0*/  BRA `(.L_x_319) ;  /* 0xffffffec00f07947 */ /* 0x000fea000383ffff */
.L_x_298:
[----:B-1----:R1:W2:Y:S02]  /*bad0*/  SYNCS.PHASECHK.TRANS64.TRYWAIT P1, [R7+URZ+0x20], R4 ;  /* 0x00002004070075a7 */ /* 0x0022a4000802017f */
[----:B--2---:R-:W-:Y:S05]  /*bae0*/  @!P1 NANOSLEEP.SYNCS 0x989680 ;  /* 0x009896800000995d */ /* 0x004fea0003900000 */
[----:B------:R-:W2:Y:S02]  /*baf0*/  @!P1 SYNCS.PHASECHK.TRANS64 P1, [R7+URZ+0x20], R4 ;  /* 0x00002004070095a7 */ /* 0x000ea4000802007f */
[----:B--2---:R-:W-:Y:S05]  /*bb00*/  @!P1 BRA `(.L_x_298) ;  /* 0xfffffffc00f09947 */ /* 0x004fea000383ffff */
[----:B------:R-:W-:Y:S05]  /*bb10*/  BRA `(.L_x_320) ;  /* 0xfffffff000287947 */ /* 0x000fea000383ffff */
.L_x_307:
[----:B------:R-:W-:Y:S01]  /*bb20*/  BSSY B0, `(.L_x_321) ;  /* 0x0000006000007945 */ /* 0x000fe20003800000 */
[----:B------:R-:W-:-:S07]  /*bb30*/  IMAD.MOV.U32 R15, RZ, RZ, -0x1 ;  /* 0xffffffffff0f7424 */ /* 0x000fce00078e00ff */
[----:B------:R-:W-:Y:S05]  /*bb40*/  WARPSYNC.COLLECTIVE R15, `(.L_x_322) ;  /* 0x000000000f0c7348 */ /* 0x000fea0003c00000 */
[----:B------:R-:W-:Y:S02]  /*bb50*/  ELECT P6, UR62, PT ;  /* 0x00000000003e782f */ /* 0x000fe400038c0000 */
[----:B------:R-:W-:Y:S01]  /*bb60*/  MOV R14, UR62 ;  /* 0x0000003e000e7c02 */ /* 0x000fe20008000f00 */
[----:B------:R-:W-:Y:S10]  /*bb70*/  ENDCOLLECTIVE ;  /* 0x000000000000791b */ /* 0x000ff40003800000 */
.L_x_322:
[----:B------:R-:W-:Y:S05]  /*bb80*/  BSYNC B0 ;  /* 0x0000000000007941 */ /* 0x000fea0003800000 */
.L_x_321:
[----:B------:R-:W-:Y:S05]  /*bb90*/  BRA `(.L_x_323) ;  /* 0xfffffff800a07947 */ /* 0x000fea000383ffff */
.L_x_311:
[----:B0-----:R0:W1:Y:S02]  /*bba0*/  SYNCS.PHASECHK.TRANS64.TRYWAIT P0, [R5+URZ], R2 ;  /* 0x00000002050075a7 */ /* 0x001064000800017f */
[----:B-1----:R-:W-:Y:S05]  /*bbb0*/  @!P0 NANOSLEEP.SYNCS 0x989680 ;  /* 0x009896800000895d */ /* 0x002fea0003900000 */
[----:B------:R-:W1:Y:S02]  /*bbc0*/  @!P0 SYNCS.PHASECHK.TRANS64 P0, [R5+URZ], R2 ;  /* 0x00000002050085a7 */ /* 0x000e64000800007f */
[----:B-1----:R-:W-:Y:S05]  /*bbd0*/  @!P0 BRA `(.L_x_311) ;  /* 0xfffffffc00f08947 */ /* 0x002fea000383ffff */
[----:B------:R-:W-:Y:S05]  /*bbe0*/  BRA `(.L_x_324) ;  /* 0xfffffff800e47947 */ /* 0x000fea000383ffff */
.L_x_312:
[----:B0-----:R0:W1:Y:S02]  /*bbf0*/  SYNCS.PHASECHK.TRANS64.TRYWAIT P0, [R7+URZ], R4 ;  /* 0x00000004070075a7 */ /* 0x001064000800017f */
[----:B-1----:R-:W-:Y:S05]  /*bc00*/  @!P0 NANOSLEEP.SYNCS 0x989680 ;  /* 0x009896800000895d */ /* 0x002fea0003900000 */
[----:B------:R-:W1:Y:S02]  /*bc10*/  @!P0 SYNCS.PHASECHK.TRANS64 P0, [R7+URZ], R4 ;  /* 0x00000004070085a7 */ /* 0x000e64000800007f */
[----:B-1----:R-:W-:Y:S05]  /*bc20*/  @!P0 BRA `(.L_x_312) ;  /* 0xfffffffc00f08947 */ /* 0x002fea000383ffff */
[----:B------:R-:W-:Y:S05]  /*bc30*/  BRA `(.L_x_325) ;  /* 0xfffffff800f47947 */ /* 0x000fea000383ffff */
.L_x_313:
[----:B-1----:R1:W2:Y:S02]  /*bc40*/  SYNCS.PHASECHK.TRANS64.TRYWAIT P0, [R6+URZ], R5 ;  /* 0x00000005060075a7 */ /* 0x0022a4000800017f */
[----:B--2---:R-:W-:Y:S05]  /*bc50*/  @!P0 NANOSLEEP.SYNCS 0x989680 ;  /* 0x009896800000895d */ /* 0x004fea0003900000 */
[----:B------:R-:W2:Y:S02]  /*bc60*/  @!P0 SYNCS.PHASECHK.TRANS64 P0, [R6+URZ], R5 ;  /* 0x00000005060085a7 */ /* 0x000ea4000800007f */
[----:B--2---:R-:W-:Y:S05]  /*bc70*/  @!P0 BRA `(.L_x_313) ;  /* 0xfffffffc00f08947 */ /* 0x004fea000383ffff */
[----:B------:R-:W-:Y:S05]  /*bc80*/  BRA `(.L_x_326) ;  /* 0xfffffff800fc7947 */ /* 0x000fea000383ffff */
.L_x_327:
[----:B------:R-:W-:-:S00]  /*bc90*/  BRA `(.L_x_327) ;  /* 0xfffffffc00fc7947 */ /* 0x000fc0000383ffff */
[----:B------:R-:W-:-:S00]  /*bca0*/  NOP ;  /* 0x0000000000007918 */ /* 0x000fc00000000000 */
        /* <DEDUP_REMOVED lines=13> */
.L_x_328:


//--------------------- .nv.global.init           --------------------------
	.section	.nv.global.init,"aw",@progbits
.nv.global.init:
	.type		$str$22,@object
	.size		$str$22,($str$23 - $str$22)
$str$22:
        /*0000*/ 	.byte	0x6b, 0x5f, 0x74, 0x69, 0x6c, 0x65, 0x5f, 0x63, 0x6f, 0x75, 0x6e, 0x74, 0x20, 0x3e, 0x3d, 0x20
        /*0010*/ 	.byte	0x31, 0x00
	.type		$str$23,@object
	.size		$str$23,(__unnamed_1 - $str$23)
$str$23:
        /*0012*/ 	.byte	0x2f, 0x74, 0x6d, 0x70, 0x2f, 0x63, 0x75, 0x74, 0x6c, 0x61, 0x73, 0x73, 0x5f, 0x73, 0x77, 0x65
        /*0022*/ 	.byte	0x65, 0x70, 0x5f, 0x73, 0x72, 0x63, 0x2f, 0x69, 0x6e, 0x63, 0x6c, 0x75, 0x64, 0x65, 0x2f, 0x63
        /*0032*/ 	.byte	0x75, 0x74, 0x6c, 0x61, 0x73, 0x73, 0x2f, 0x67, 0x65, 0x6d, 0x6d, 0x2f, 0x63, 0x6f, 0x6c, 0x6c
        /*0042*/ 	.byte	0x65, 0x63, 0x74, 0x69, 0x76, 0x65, 0x2f, 0x73, 0x6d, 0x39, 0x30, 0x5f, 0x6d, 0x6d, 0x61, 0x5f
        /*0052*/ 	.byte	0x74, 0x6d, 0x61, 0x5f, 0x67, 0x6d, 0x6d, 0x61, 0x5f, 0x73, 0x73, 0x5f, 0x77, 0x61, 0x72, 0x70
        /*0062*/ 	.byte	0x73, 0x70, 0x65, 0x63, 0x69, 0x61, 0x6c, 0x69, 0x7a, 0x65, 0x64, 0x2e, 0x68, 0x70, 0x70, 0x00
	.type		__unnamed_1,@object
	.size		__unnamed_1,(.L_0 - __unnamed_1)
__unnamed_1:
        /*0072*/ 	.byte	0x76, 0x6f, 0x69, 0x64, 0x20, 0x63, 0x75, 0x74, 0x6c, 0x61, 0x73, 0x73, 0x3a, 0x3a, 0x67, 0x65
        /* <DEDUP_REMOVED lines=180> */
        /*0bc2*/ 	.byte	0x3a, 0x3a, 0x69, 0x64, 0x65, 0x6e, 0x74, 0x69, 0x74, 0x79, 0x5d, 0x00
.L_0:


//--------------------- .nv.shared._ZN7cutlass13device_kernelINS_4gemm6kernel13GemmUniversalIN4cute5tupleIJiiiiEEENS1_10collective13CollectiveMmaINS1_34MainloopSm90TmaGmmaWarpSpecializedILi4ENS5_IJNS4_1CILi2EEESB_NSA_ILi1EEEEEENS1_32KernelTmaWarpSpecializedPingpongEEENS5_IJNSA_ILi64EEENSA_ILi256EEESG_EEENS_6half_tENS5_IJlSC_lEEESJ_SK_NS4_8TiledMMAINS4_8MMA_AtomIJNS4_4SM904GMMA26MMA_64x256x16_F32F16F16_SSILNSO_5MajorE0ELSQ_0ELNSO_7ScaleInE1ELSR_1EEEEEENS4_6LayoutINS5_IJSC_SC_SC_EEENS5_IJNSA_ILi0EEESW_SW_EEEEENS5_IJNS4_10UnderscoreESZ_SZ_EEEEENS4_23SM90_TMA_LOAD_MULTICASTENS4_14ComposedLayoutINS4_7SwizzleILi3ELi4ELi3EEENS4_18smem_ptr_flag_bitsILi16EEENSU_INS5_IJNSA_ILi8EEESG_EEENS5_IJSG_SC_EEEEEEEvNS4_8identityES12_S1C_vS1D_EENS_8epilogue10collective6detail29Sm90TmaWarpSpecializedAdapterINS1G_15DefaultEpilogueISJ_SK_SK_NS1F_6thread17LinearCombinationISJ_Li1EffLNS1K_9ScaleType4KindE0ELNS_15FloatRoundStyleE2ESJ_EENS1_15EpilogueDefaultEEEEEvvEEEEvNT_6ParamsE --------------------------
	.section	.nv.shared._ZN7cutlass13device_kernelINS_4gemm6kernel13GemmUniversalIN4cute5tupleIJiiiiEEENS1_10collective13CollectiveMmaINS1_34MainloopSm90TmaGmmaWarpSpecializedILi4ENS5_IJNS4_1CILi2EEESB_NSA_ILi1EEEEEENS1_32KernelTmaWarpSpecializedPingpongEEENS5_IJNSA_ILi64EEENSA_ILi256EEESG_EEENS_6half_tENS5_IJlSC_lEEESJ_SK_NS4_8TiledMMAINS4_8MMA_AtomIJNS4_4SM904GMMA26MMA_64x256x16_F32F16F16_SSILNSO_5MajorE0ELSQ_0ELNSO_7ScaleInE1ELSR_1EEEEEENS4_6LayoutINS5_IJSC_SC_SC_EEENS5_IJNSA_ILi0EEESW_SW_EEEEENS5_IJNS4_10UnderscoreESZ_SZ_EEEEENS4_23SM90_TMA_LOAD_MULTICASTENS4_14ComposedLayoutINS4_7SwizzleILi3ELi4ELi3EEENS4_18smem_ptr_flag_bitsILi16EEENSU_INS5_IJNSA_ILi8EEESG_EEENS5_IJSG_SC_EEEEEEEvNS4_8identityES12_S1C_vS1D_EENS_8epilogue10collective6detail29Sm90TmaWarpSpecializedAdapterINS1G_15DefaultEpilogueISJ_SK_SK_NS1F_6thread17LinearCombinationISJ_Li1EffLNS1K_9ScaleType4KindE0ELNS_15FloatRoundStyleE2ESJ_EENS1_15EpilogueDefaultEEEEEvvEEEEvNT_6ParamsE,"aw",@nobits
	.sectionflags	@""
	.align	16
	.zero		1024


//--------------------- .nv.shared.reserved.0     --------------------------
	.section	.nv.shared.reserved.0,"aw",@nobits
	.weak		__nv_reservedSMEM_offset_0_alias
	.size		__nv_reservedSMEM_offset_0_alias, 0, 0
	.other		__nv_reservedSMEM_offset_0_alias,@"STO_CUDA_RESERVED_SHARED STV_DEFAULT"
__nv_reservedSMEM_offset_0_alias:
	.zero		0


//--------------------- .nv.global                --------------------------
	.section	.nv.global,"aw",@nobits
.nv.global:
	.type		_ZN39_INTERNAL_09f2ef56_4_k_cu_06f3f147_38484cute1_E,@object
	.size		_ZN39_INTERNAL_09f2ef56_4_k_cu_06f3f147_38484cute1_E,(_ZN39_INTERNAL_09f2ef56_4_k_cu_06f3f147_38484cuda3std3__45__cpo6cbeginE - _ZN39_INTERNAL_09f2ef56_4_k_cu_06f3f147_38484cute1_E)
_ZN39_INTERNAL_09f2ef56_4_k_cu_06f3f147_38484cute1_E:
	.zero		1
	.type		_ZN39_INTERNAL_09f2ef56_4_k_cu_06f3f147_38484cuda3std3__45__cpo6cbeginE,@object
	.size		_ZN39_INTERNAL_09f2ef56_4_k_cu_06f3f147_38484cuda3std3__45__cpo6cbeginE,(_ZN39_INTERNAL_09f2ef56_4_k_cu_06f3f147_38484cuda3std3__48in_placeE - _ZN39_INTERNAL_09f2ef56_4_k_cu_06f3f147_38484cuda3std3__45__cpo6cbeginE)
_ZN39_INTERNAL_09f2ef56_4_k_cu_06f3f147_38484cuda3std3__45__cpo6cbeginE:
	.zero		1
	.type		_ZN39_INTERNAL_09f2ef56_4_k_cu_06f3f147_38484cuda3std3__48in_placeE,@object
	.size		_ZN39_INTERNAL_09f2ef56_4_k_cu_06f3f147_38484cuda3std3__48in_placeE,(_ZN39_INTERNAL_09f2ef56_4_k_cu_06f3f147_38484cuda3std6ranges3__45__cpo9iter_moveE - _ZN39_INTERNAL_09f2ef56_4_k_cu_06f3f147_38484cuda3std3__48in_placeE)
_ZN39_INTERNAL_09f2ef56_4_k_cu_06f3f147_38484cuda3std3__48in_placeE:
	.zero		1
	.type		_ZN39_INTERNAL_09f2ef56_4_k_cu_06f3f147_38484cuda3std6ranges3__45__cpo9iter_moveE,@object
	.size		_ZN39_INTERNAL_09f2ef56_4_k_cu_06f3f147_38484cuda3std6ranges3__45__cpo9iter_moveE,(_ZN39_INTERNAL_09f2ef56_4_k_cu_06f3f147_38484cuda3std3__45__cpo5beginE - _ZN39_INTERNAL_09f2ef56_4_k_cu_06f3f147_38484cuda3std6ranges3__45__cpo9iter_moveE)
_ZN39_INTERNAL_09f2ef56_4_k_cu_06f3f147_38484cuda3std6ranges3__45__cpo9iter_moveE:
	.zero		1
	.type		_ZN39_INTERNAL_09f2ef56_4_k_cu_06f3f147_38484cuda3std3__45__cpo5beginE,@object
	.size		_ZN39_INTERNAL_09f2ef56_4_k_cu_06f3f147_38484cuda3std3__45__cpo5beginE,(_ZN39_INTERNAL_09f2ef56_4_k_cu_06f3f147_38484cuda3std3__441_GLOBAL__N__09f2ef56_4_k_cu_06f3f147_38486ignoreE - _ZN39_INTERNAL_09f2ef56_4_k_cu_06f3f147_38484cuda3std3__45__cpo5beginE)
_ZN39_INTERNAL_09f2ef56_4_k_cu_06f3f147_38484cuda3std3__45__cpo5beginE:
	.zero		1
	.type		_ZN39_INTERNAL_09f2ef56_4_k_cu_06f3f147_38484cuda3std3__441_GLOBAL__N__09f2ef56_4_k_cu_06f3f147_38486ignoreE,@object
	.size		_ZN39_INTERNAL_09f2ef56_4_k_cu_06f3f147_38484cuda3std3__441_GLOBAL__N__09f2ef56_4_k_cu_06f3f147_38486ignoreE,(_ZN39_INTERNAL_09f2ef56_4_k_cu_06f3f147_38484cute7productE - _ZN39_INTERNAL_09f2ef56_4_k_cu_06f3f147_38484cuda3std3__441_GLOBAL__N__09f2ef56_4_k_cu_06f3f147_38486ignoreE)
_ZN39_INTERNAL_09f2ef56_4_k_cu_06f3f147_38484cuda3std3__441_GLOBAL__N__09f2ef56_4_k_cu_06f3f147_38486ignoreE:
	.zero		1
	.type		_ZN39_INTERNAL_09f2ef56_4_k_cu_06f3f147_38484cute7productE,@object
	.size		_ZN39_INTERNAL_09f2ef56_4_k_cu_06f3f147_38484cute7productE,(_ZN39_INTERNAL_09f2ef56_4_k_cu_06f3f147_38484cuda3std3__45__cpo3endE - _ZN39_INTERNAL_09f2ef56_4_k_cu_06f3f147_38484cute7productE)
_ZN39_INTERNAL_09f2ef56_4_k_cu_06f3f147_38484cute7productE:
	.zero		1
	.type		_ZN39_INTERNAL_09f2ef56_4_k_cu_06f3f147_38484cuda3std3__45__cpo3endE,@object
	.size		_ZN39_INTERNAL_09f2ef56_4_k_cu_06f3f147_38484cuda3std3__45__cpo3endE,(_ZN39_INTERNAL_09f2ef56_4_k_cu_06f3f147_38484cuda3std3__419piecewise_constructE - _ZN39_INTERNAL_09f2ef56_4_k_cu_06f3f147_38484cuda3std3__45__cpo3endE)
_ZN39_INTERNAL_09f2ef56_4_k_cu_06f3f147_38484cuda3std3__45__cpo3endE:
	.zero		1
	.type		_ZN39_INTERNAL_09f2ef56_4_k_cu_06f3f147_38484cuda3std3__419piecewise_constructE,@object
	.size		_ZN39_INTERNAL_09f2ef56_4_k_cu_06f3f147_38484cuda3std3__419piecewise_constructE,(_ZN39_INTERNAL_09f2ef56_4_k_cu_06f3f147_38484cuda3std3__45__cpo4cendE - _ZN39_INTERNAL_09f2ef56_4_k_cu_06f3f147_38484cuda3std3__419piecewise_constructE)
_ZN39_INTERNAL_09f2ef56_4_k_cu_06f3f147_38484cuda3std3__419piecewise_constructE:
	.zero		1
	.type		_ZN39_INTERNAL_09f2ef56_4_k_cu_06f3f147_38484cuda3std3__45__cpo4cendE,@object
	.size		_ZN39_INTERNAL_09f2ef56_4_k_cu_06f3f147_38484cuda3std3__45__cpo4cendE,(_ZN39_INTERNAL_09f2ef56_4_k_cu_06f3f147_38484cuda3std6ranges3__45__cpo4swapE - _ZN39_INTERNAL_09f2ef56_4_k_cu_06f3f147_38484cuda3std3__45__cpo4cendE)
_ZN39_INTERNAL_09f2ef56_4_k_cu_06f3f147_38484cuda3std3__45__cpo4cendE:
	.zero		1
	.type		_ZN39_INTERNAL_09f2ef56_4_k_cu_06f3f147_38484cuda3std6ranges3__45__cpo4swapE,@object
	.size		_ZN39_INTERNAL_09f2ef56_4_k_cu_06f3f147_38484cuda3std6ranges3__45__cpo4swapE,(.L_8 - _ZN39_INTERNAL_09f2ef56_4_k_cu_06f3f147_38484cuda3std6ranges3__45__cpo4swapE)
_ZN39_INTERNAL_09f2ef56_4_k_cu_06f3f147_38484cuda3std6ranges3__45__cpo4swapE:
	.zero		1
.L_8:


//--------------------- .nv.constant0._ZN7cutlass13device_kernelINS_4gemm6kernel13GemmUniversalIN4cute5tupleIJiiiiEEENS1_10collective13CollectiveMmaINS1_34MainloopSm90TmaGmmaWarpSpecializedILi4ENS5_IJNS4_1CILi2EEESB_NSA_ILi1EEEEEENS1_32KernelTmaWarpSpecializedPingpongEEENS5_IJNSA_ILi64EEENSA_ILi256EEESG_EEENS_6half_tENS5_IJlSC_lEEESJ_SK_NS4_8TiledMMAINS4_8MMA_AtomIJNS4_4SM904GMMA26MMA_64x256x16_F32F16F16_SSILNSO_5MajorE0ELSQ_0ELNSO_7ScaleInE1ELSR_1EEEEEENS4_6LayoutINS5_IJSC_SC_SC_EEENS5_IJNSA_ILi0EEESW_SW_EEEEENS5_IJNS4_10UnderscoreESZ_SZ_EEEEENS4_23SM90_TMA_LOAD_MULTICASTENS4_14ComposedLayoutINS4_7SwizzleILi3ELi4ELi3EEENS4_18smem_ptr_flag_bitsILi16EEENSU_INS5_IJNSA_ILi8EEESG_EEENS5_IJSG_SC_EEEEEEEvNS4_8identityES12_S1C_vS1D_EENS_8epilogue10collective6detail29Sm90TmaWarpSpecializedAdapterINS1G_15DefaultEpilogueISJ_SK_SK_NS1F_6thread17LinearCombinationISJ_Li1EffLNS1K_9ScaleType4KindE0ELNS_15FloatRoundStyleE2ESJ_EENS1_15EpilogueDefaultEEEEEvvEEEEvNT_6ParamsE --------------------------
	.section	.nv.constant0._ZN7cutlass13device_kernelINS_4gemm6kernel13GemmUniversalIN4cute5tupleIJiiiiEEENS1_10collective13CollectiveMmaINS1_34MainloopSm90TmaGmmaWarpSpecializedILi4ENS5_IJNS4_1CILi2EEESB_NSA_ILi1EEEEEENS1_32KernelTmaWarpSpecializedPingpongEEENS5_IJNSA_ILi64EEENSA_ILi256EEESG_EEENS_6half_tENS5_IJlSC_lEEESJ_SK_NS4_8TiledMMAINS4_8MMA_AtomIJNS4_4SM904GMMA26MMA_64x256x16_F32F16F16_SSILNSO_5MajorE0ELSQ_0ELNSO_7ScaleInE1ELSR_1EEEEEENS4_6LayoutINS5_IJSC_SC_SC_EEENS5_IJNSA_ILi0EEESW_SW_EEEEENS5_IJNS4_10UnderscoreESZ_SZ_EEEEENS4_23SM90_TMA_LOAD_MULTICASTENS4_14ComposedLayoutINS4_7SwizzleILi3ELi4ELi3EEENS4_18smem_ptr_flag_bitsILi16EEENSU_INS5_IJNSA_ILi8EEESG_EEENS5_IJSG_SC_EEEEEEEvNS4_8identityES12_S1C_vS1D_EENS_8epilogue10collective6detail29Sm90TmaWarpSpecializedAdapterINS1G_15DefaultEpilogueISJ_SK_SK_NS1F_6thread17LinearCombinationISJ_Li1EffLNS1K_9ScaleType4KindE0ELNS_15FloatRoundStyleE2ESJ_EENS1_15EpilogueDefaultEEEEEvvEEEEvNT_6ParamsE,"a",@progbits
	.sectionflags	@""
	.align	4
.nv.constant0._ZN7cutlass13device_kernelINS_4gemm6kernel13GemmUniversalIN4cute5tupleIJiiiiEEENS1_10collective13CollectiveMmaINS1_34MainloopSm90TmaGmmaWarpSpecializedILi4ENS5_IJNS4_1CILi2EEESB_NSA_ILi1EEEEEENS1_32KernelTmaWarpSpecializedPingpongEEENS5_IJNSA_ILi64EEENSA_ILi256EEESG_EEENS_6half_tENS5_IJlSC_lEEESJ_SK_NS4_8TiledMMAINS4_8MMA_AtomIJNS4_4SM904GMMA26MMA_64x256x16_F32F16F16_SSILNSO_5MajorE0ELSQ_0ELNSO_7ScaleInE1ELSR_1EEEEEENS4_6LayoutINS5_IJSC_SC_SC_EEENS5_IJNSA_ILi0EEESW_SW_EEEEENS5_IJNS4_10UnderscoreESZ_SZ_EEEEENS4_23SM90_TMA_LOAD_MULTICASTENS4_14ComposedLayoutINS4_7SwizzleILi3ELi4ELi3EEENS4_18smem_ptr_flag_bitsILi16EEENSU_INS5_IJNSA_ILi8EEESG_EEENS5_IJSG_SC_EEEEEEEvNS4_8identityES12_S1C_vS1D_EENS_8epilogue10collective6detail29Sm90TmaWarpSpecializedAdapterINS1G_15DefaultEpilogueISJ_SK_SK_NS1F_6thread17LinearCombinationISJ_Li1EffLNS1K_9ScaleType4KindE0ELNS_15FloatRoundStyleE2ESJ_EENS1_15EpilogueDefaultEEEEEvvEEEEvNT_6ParamsE:
	.zero		1664


//--------------------- SYMBOLS --------------------------

	.type		.nv.reservedSmem.offset0,@object
	.size		.nv.reservedSmem.offset0,0x4
	.type		__assertfail,@function
